	.target	sm_90a

	.elftype	@"ET_EXEC"


//--------------------- .note.nv.tkinfo           --------------------------
	.section	.note.nv.tkinfo,"",@"SHT_NOTE"
	.sectionflags	@"SHF_NOTE_NV_TKINFO"
	.tkinfo
        /*0018*/ 	.word	0x00000002
        /*0030*/ 	.string	""
        /*0030*/ 	.string	"ptxas"
        /*0030*/ 	.string	"Cuda compilation tools, release 13.0, V13.0.88"
        /*0030*/ 	.string	"Build cuda_13.0.r13.0/compiler.36424714_0"
        /*0030*/ 	.string	"-arch sm_90a -m 64 "



//--------------------- .note.nv.cuinfo           --------------------------
	.section	.note.nv.cuinfo,"",@"SHT_NOTE"
	.sectionflags	@"SHF_NOTE_NV_CUINFO"
        /*0018*/ 	.short	0x0002
        /*001a*/ 	.short	0x005a
        /*001c*/ 	.short	0x0082
	.zero		2


//--------------------- .nv.info                  --------------------------
	.section	.nv.info,"",@"SHT_CUDA_INFO"
	.align	4


	//----- nvinfo : EIATTR_REGCOUNT
	.align		4
        /*0000*/ 	.byte	0x04, 0x2f
        /*0002*/ 	.short	(.L_15 - .L_14)
	.align		4
.L_14:
        /*0004*/ 	.word	index@(_ZN7cutlass13device_kernelINS_4gemm6kernel13GemmUniversalIN4cute5tupleIJiiiiEEENS1_10collective13CollectiveMmaINS1_34MainloopSm90TmaGmmaWarpSpecializedILi13ENS5_IJNS4_1CILi2EEENSA_ILi1EEESC_EEENS1_35KernelTmaWarpSpecializedCooperativeEEENS5_IJNSA_ILi512EEENSA_ILi32EEENSA_ILi16EEEEEENS_6half_tENS5_IJlSC_lEEESK_SL_NS4_8TiledMMAINS4_8MMA_AtomIJNS4_4SM904GMMA25MMA_64x32x16_F32F16F16_SSILNSP_5MajorE0ELSR_0ELNSP_7ScaleInE1ELSS_1EEEEEENS4_6LayoutISD_NS5_IJSC_NSA_ILi0EEESW_EEEEENS5_IJNS4_10UnderscoreESZ_SZ_EEEEENS4_13SM90_TMA_LOADENS4_14ComposedLayoutINS4_7SwizzleILi1ELi4ELi3EEENS4_18smem_ptr_flag_bitsILi16EEENSV_INS5_IJNSA_ILi8EEESI_EEENS5_IJSI_SC_EEEEEEEvNS4_8identityENS4_23SM90_TMA_LOAD_MULTICASTES1C_vS1D_EENS_8epilogue10collective6detail29Sm90TmaWarpSpecializedAdapterINS1H_15DefaultEpilogueISK_SL_SL_NS1G_6thread17LinearCombinationISK_Li1EffLNS1L_9ScaleType4KindE0ELNS_15FloatRoundStyleE2ESK_EENS1_15EpilogueDefaultEEEEEvvEEEEvNT_6ParamsE)
        /*0008*/ 	.word	0x000000a8


	//----- nvinfo : EIATTR_FRAME_SIZE
	.align		4
.L_15:
        /*000c*/ 	.byte	0x04, 0x11
        /*000e*/ 	.short	(.L_17 - .L_16)
	.align		4
.L_16:
        /*0010*/ 	.word	index@(_ZN7cutlass13device_kernelINS_4gemm6kernel13GemmUniversalIN4cute5tupleIJiiiiEEENS1_10collective13CollectiveMmaINS1_34MainloopSm90TmaGmmaWarpSpecializedILi13ENS5_IJNS4_1CILi2EEENSA_ILi1EEESC_EEENS1_35KernelTmaWarpSpecializedCooperativeEEENS5_IJNSA_ILi512EEENSA_ILi32EEENSA_ILi16EEEEEENS_6half_tENS5_IJlSC_lEEESK_SL_NS4_8TiledMMAINS4_8MMA_AtomIJNS4_4SM904GMMA25MMA_64x32x16_F32F16F16_SSILNSP_5MajorE0ELSR_0ELNSP_7ScaleInE1ELSS_1EEEEEENS4_6LayoutISD_NS5_IJSC_NSA_ILi0EEESW_EEEEENS5_IJNS4_10UnderscoreESZ_SZ_EEEEENS4_13SM90_TMA_LOADENS4_14ComposedLayoutINS4_7SwizzleILi1ELi4ELi3EEENS4_18smem_ptr_flag_bitsILi16EEENSV_INS5_IJNSA_ILi8EEESI_EEENS5_IJSI_SC_EEEEEEEvNS4_8identityENS4_23SM90_TMA_LOAD_MULTICASTES1C_vS1D_EENS_8epilogue10collective6detail29Sm90TmaWarpSpecializedAdapterINS1H_15DefaultEpilogueISK_SL_SL_NS1G_6thread17LinearCombinationISK_Li1EffLNS1L_9ScaleType4KindE0ELNS_15FloatRoundStyleE2ESK_EENS1_15EpilogueDefaultEEEEEvvEEEEvNT_6ParamsE)
        /*0014*/ 	.word	0x00000000


	//----- nvinfo : EIATTR_MIN_STACK_SIZE
	.align		4
.L_17:
        /*0018*/ 	.byte	0x04, 0x12
        /*001a*/ 	.short	(.L_19 - .L_18)
	.align		4
.L_18:
        /*001c*/ 	.word	index@(_ZN7cutlass13device_kernelINS_4gemm6kernel13GemmUniversalIN4cute5tupleIJiiiiEEENS1_10collective13CollectiveMmaINS1_34MainloopSm90TmaGmmaWarpSpecializedILi13ENS5_IJNS4_1CILi2EEENSA_ILi1EEESC_EEENS1_35KernelTmaWarpSpecializedCooperativeEEENS5_IJNSA_ILi512EEENSA_ILi32EEENSA_ILi16EEEEEENS_6half_tENS5_IJlSC_lEEESK_SL_NS4_8TiledMMAINS4_8MMA_AtomIJNS4_4SM904GMMA25MMA_64x32x16_F32F16F16_SSILNSP_5MajorE0ELSR_0ELNSP_7ScaleInE1ELSS_1EEEEEENS4_6LayoutISD_NS5_IJSC_NSA_ILi0EEESW_EEEEENS5_IJNS4_10UnderscoreESZ_SZ_EEEEENS4_13SM90_TMA_LOADENS4_14ComposedLayoutINS4_7SwizzleILi1ELi4ELi3EEENS4_18smem_ptr_flag_bitsILi16EEENSV_INS5_IJNSA_ILi8EEESI_EEENS5_IJSI_SC_EEEEEEEvNS4_8identityENS4_23SM90_TMA_LOAD_MULTICASTES1C_vS1D_EENS_8epilogue10collective6detail29Sm90TmaWarpSpecializedAdapterINS1H_15DefaultEpilogueISK_SL_SL_NS1G_6thread17LinearCombinationISK_Li1EffLNS1L_9ScaleType4KindE0ELNS_15FloatRoundStyleE2ESK_EENS1_15EpilogueDefaultEEEEEvvEEEEvNT_6ParamsE)
        /*0020*/ 	.word	0x00000000
.L_19:


//--------------------- .nv.compat                --------------------------
	.section	.nv.compat,"",@"SHT_CUDA_COMPAT_INFO"
	.align	4
        /*0000*/ 	.byte	0x02, 0x09, 0x01, 0x00, 0x02, 0x02, 0x04, 0x00, 0x02, 0x05, 0x05, 0x00, 0x03, 0x07, 0x01, 0x01
        /*0010*/ 	.byte	0x02, 0x03, 0x01, 0x00, 0x02, 0x06, 0x01, 0x00, 0x04, 0x0b, 0x08, 0x00, 0x00, 0x00, 0x00, 0x00
        /*0020*/ 	.byte	0x00, 0x00, 0x00, 0x00


//--------------------- .nv.info._ZN7cutlass13device_kernelINS_4gemm6kernel13GemmUniversalIN4cute5tupleIJiiiiEEENS1_10collective13CollectiveMmaINS1_34MainloopSm90TmaGmmaWarpSpecializedILi13ENS5_IJNS4_1CILi2EEENSA_ILi1EEESC_EEENS1_35KernelTmaWarpSpecializedCooperativeEEENS5_IJNSA_ILi512EEENSA_ILi32EEENSA_ILi16EEEEEENS_6half_tENS5_IJlSC_lEEESK_SL_NS4_8TiledMMAINS4_8MMA_AtomIJNS4_4SM904GMMA25MMA_64x32x16_F32F16F16_SSILNSP_5MajorE0ELSR_0ELNSP_7ScaleInE1ELSS_1EEEEEENS4_6LayoutISD_NS5_IJSC_NSA_ILi0EEESW_EEEEENS5_IJNS4_10UnderscoreESZ_SZ_EEEEENS4_13SM90_TMA_LOADENS4_14ComposedLayoutINS4_7SwizzleILi1ELi4ELi3EEENS4_18smem_ptr_flag_bitsILi16EEENSV_INS5_IJNSA_ILi8EEESI_EEENS5_IJSI_SC_EEEEEEEvNS4_8identityENS4_23SM90_TMA_LOAD_MULTICASTES1C_vS1D_EENS_8epilogue10collective6detail29Sm90TmaWarpSpecializedAdapterINS1H_15DefaultEpilogueISK_SL_SL_NS1G_6thread17LinearCombinationISK_Li1EffLNS1L_9ScaleType4KindE0ELNS_15FloatRoundStyleE2ESK_EENS1_15EpilogueDefaultEEEEEvvEEEEvNT_6ParamsE --------------------------
	.section	.nv.info._ZN7cutlass13device_kernelINS_4gemm6kernel13GemmUniversalIN4cute5tupleIJiiiiEEENS1_10collective13CollectiveMmaINS1_34MainloopSm90TmaGmmaWarpSpecializedILi13ENS5_IJNS4_1CILi2EEENSA_ILi1EEESC_EEENS1_35KernelTmaWarpSpecializedCooperativeEEENS5_IJNSA_ILi512EEENSA_ILi32EEENSA_ILi16EEEEEENS_6half_tENS5_IJlSC_lEEESK_SL_NS4_8TiledMMAINS4_8MMA_AtomIJNS4_4SM904GMMA25MMA_64x32x16_F32F16F16_SSILNSP_5MajorE0ELSR_0ELNSP_7ScaleInE1ELSS_1EEEEEENS4_6LayoutISD_NS5_IJSC_NSA_ILi0EEESW_EEEEENS5_IJNS4_10UnderscoreESZ_SZ_EEEEENS4_13SM90_TMA_LOADENS4_14ComposedLayoutINS4_7SwizzleILi1ELi4ELi3EEENS4_18smem_ptr_flag_bitsILi16EEENSV_INS5_IJNSA_ILi8EEESI_EEENS5_IJSI_SC_EEEEEEEvNS4_8identityENS4_23SM90_TMA_LOAD_MULTICASTES1C_vS1D_EENS_8epilogue10collective6detail29Sm90TmaWarpSpecializedAdapterINS1H_15DefaultEpilogueISK_SL_SL_NS1G_6thread17LinearCombinationISK_Li1EffLNS1L_9ScaleType4KindE0ELNS_15FloatRoundStyleE2ESK_EENS1_15EpilogueDefaultEEEEEvvEEEEvNT_6ParamsE,"",@"SHT_CUDA_INFO"
	.sectionflags	@""
	.align	4


	//----- nvinfo : EIATTR_CUDA_API_VERSION
	.align		4
        /*0000*/ 	.byte	0x04, 0x37
        /*0002*/ 	.short	(.L_21 - .L_20)
.L_20:
        /*0004*/ 	.word	0x00000082


	//----- nvinfo : EIATTR_KPARAM_INFO
	.align		4
.L_21:
        /*0008*/ 	.byte	0x04, 0x17
        /*000a*/ 	.short	(.L_23 - .L_22)
.L_22:
        /*000c*/ 	.word	0x00000000
        /*0010*/ 	.short	0x0000
        /*0012*/ 	.short	0x0070
        /*0014*/ 	.byte	0x00, 0xf0, 0x01, 0x10


	//----- nvinfo : EIATTR_SPARSE_MMA_MASK
	.align		4
.L_23:
        /*0018*/ 	.byte	0x03, 0x50
        /*001a*/ 	.short	0x0000


	//----- nvinfo : EIATTR_MAXREG_COUNT
	.align		4
        /*001c*/ 	.byte	0x03, 0x1b
        /*001e*/ 	.short	0x00a8


	//----- nvinfo : EIATTR_NUM_BARRIERS
	.align		4
        /*0020*/ 	.byte	0x02, 0x4c
        /*0022*/ 	.byte	0x01
	.zero		1


	//----- nvinfo : EIATTR_EXTERNS
	.align		4
        /*0024*/ 	.byte	0x04, 0x0f
        /*0026*/ 	.short	(.L_25 - .L_24)


	//   ....[0]....
	.align		4
.L_24:
        /*0028*/ 	.word	index@(__assertfail)


	//----- nvinfo : EIATTR_MERCURY_ISA_VERSION
	.align		4
.L_25:
        /*002c*/ 	.byte	0x03, 0x5f
        /*002e*/ 	.short	0x0101


	//----- nvinfo : EIATTR_INT_WARP_WIDE_INSTR_OFFSETS
	.align		4
        /*0030*/ 	.byte	0x04, 0x31
        /*0032*/ 	.short	(.L_27 - .L_26)


	//   ....[0]....
.L_26:
        /*0034*/ 	.word	0x000005e0


	//   ....[1]....
        /*0038*/ 	.word	0x00000610


	//   ....[2]....
        /*003c*/ 	.word	0x000007d0


	//   ....[3]....
        /*0040*/ 	.word	0x00001f40


	//----- nvinfo : EIATTR_COOP_GROUP_MASK_REGIDS
	.align		4
.L_27:
        /*0044*/ 	.byte	0x04, 0x29
        /*0046*/ 	.short	(.L_29 - .L_28)


	//   ....[0]....
.L_28:
        /*0048*/ 	.word	0xffffffff


	//   ....[1]....
        /*004c*/ 	.word	0xffffffff


	//   ....[2]....
        /*0050*/ 	.word	0xffffffff


	//   ....[3]....
        /*0054*/ 	.word	0xffffffff


	//   ....[4]....
        /*0058*/ 	.word	0xffffffff


	//   ....[5]....
        /*005c*/ 	.word	0xffffffff


	//----- nvinfo : EIATTR_COOP_GROUP_INSTR_OFFSETS
	.align		4
.L_29:
        /*0060*/ 	.byte	0x04, 0x28
        /*0062*/ 	.short	(.L_31 - .L_30)


	//   ....[0]....
.L_30:
        /*0064*/ 	.word	0x00000060


	//   ....[1]....
        /*0068*/ 	.word	0x00000070


	//   ....[2]....
        /*006c*/ 	.word	0x00000130


	//   ....[3]....
        /*0070*/ 	.word	0x00000420


	//   ....[4]....
        /*0074*/ 	.word	0x00000950


	//   ....[5]....
        /*0078*/ 	.word	0x00001600


	//----- nvinfo : EIATTR_REG_RECONFIG
	.align		4
.L_31:
        /*007c*/ 	.byte	0x01, 0x54
	.zero		2


	//----- nvinfo : EIATTR_SYSCALL_OFFSETS
	.align		4
        /*0080*/ 	.byte	0x04, 0x46
        /*0082*/ 	.short	(.L_33 - .L_32)


	//   ....[0]....
.L_32:
        /*0084*/ 	.word	0x000017f0


	//----- nvinfo : EIATTR_MBARRIER_INSTR_OFFSETS
	.align		4
.L_33:
        /*0088*/ 	.byte	0x04, 0x39
        /*008a*/ 	.short	(.L_35 - .L_34)


	//   ....[0]....
.L_34:
        /*008c*/ 	.word	0x00000250
        /*0090*/ 	.word	0x000000ff
        /*0094*/ 	.word	0x00000000
        /*0098*/ 	.short	0x0100
        /*009a*/ 	.byte	0x08
	.zero		1


	//   ....[1]....
        /*009c*/ 	.word	0x00000260
        /*00a0*/ 	.word	0x000000ff
        /*00a4*/ 	.word	0x00000068
        /*00a8*/ 	.short	0x0100
        /*00aa*/ 	.byte	0x08
	.zero		1


	//   ....[2]....
        /*00ac*/ 	.word	0x00000270
        /*00b0*/ 	.word	0x000000ff
        /*00b4*/ 	.word	0x00000008
        /*00b8*/ 	.short	0x0100
        /*00ba*/ 	.byte	0x08
	.zero		1


	//   ....[3]....
        /*00bc*/ 	.word	0x00000280
        /*00c0*/ 	.word	0x000000ff
        /*00c4*/ 	.word	0x00000070
        /*00c8*/ 	.short	0x0100
        /*00ca*/ 	.byte	0x08
	.zero		1


	//   ....[4]....
        /*00cc*/ 	.word	0x00000290
        /*00d0*/ 	.word	0x000000ff
        /*00d4*/ 	.word	0x00000010
        /*00d8*/ 	.short	0x0100
        /*00da*/ 	.byte	0x08
	.zero		1


	//   ....[5]....
        /*00dc*/ 	.word	0x000002a0
        /*00e0*/ 	.word	0x000000ff
        /*00e4*/ 	.word	0x00000078
        /*00e8*/ 	.short	0x0100
        /*00ea*/ 	.byte	0x08
	.zero		1


	//   ....[6]....
        /*00ec*/ 	.word	0x000002b0
        /*00f0*/ 	.word	0x000000ff
        /*00f4*/ 	.word	0x00000018
        /*00f8*/ 	.short	0x0100
        /*00fa*/ 	.byte	0x08
	.zero		1


	//   ....[7]....
        /*00fc*/ 	.word	0x000002c0
        /*0100*/ 	.word	0x000000ff
        /*0104*/ 	.word	0x00000080
        /*0108*/ 	.short	0x0100
        /*010a*/ 	.byte	0x08
	.zero		1


	//   ....[8]....
        /*010c*/ 	.word	0x000002d0
        /*0110*/ 	.word	0x000000ff
        /*0114*/ 	.word	0x00000020
        /*0118*/ 	.short	0x0100
        /*011a*/ 	.byte	0x08
	.zero		1


	//   ....[9]....
        /*011c*/ 	.word	0x000002e0
        /*0120*/ 	.word	0x000000ff
        /*0124*/ 	.word	0x00000088
        /*0128*/ 	.short	0x0100
        /*012a*/ 	.byte	0x08
	.zero		1


	//   ....[10]....
        /*012c*/ 	.word	0x000002f0
        /*0130*/ 	.word	0x000000ff
        /*0134*/ 	.word	0x00000028
        /*0138*/ 	.short	0x0100
        /*013a*/ 	.byte	0x08
	.zero		1


	//   ....[11]....
        /*013c*/ 	.word	0x00000300
        /*0140*/ 	.word	0x000000ff
        /*0144*/ 	.word	0x00000090
        /*0148*/ 	.short	0x0100
        /*014a*/ 	.byte	0x08
	.zero		1


	//   ....[12]....
        /*014c*/ 	.word	0x00000310
        /*0150*/ 	.word	0x000000ff
        /*0154*/ 	.word	0x00000030
        /*0158*/ 	.short	0x0100
        /*015a*/ 	.byte	0x08
	.zero		1


	//   ....[13]....
        /*015c*/ 	.word	0x00000320
        /*0160*/ 	.word	0x000000ff
        /*0164*/ 	.word	0x00000098
        /*0168*/ 	.short	0x0100
        /*016a*/ 	.byte	0x08
	.zero		1


	//   ....[14]....
        /*016c*/ 	.word	0x00000330
        /*0170*/ 	.word	0x000000ff
        /*0174*/ 	.word	0x00000038
        /*0178*/ 	.short	0x0100
        /*017a*/ 	.byte	0x08
	.zero		1


	//   ....[15]....
        /*017c*/ 	.word	0x00000340
        /*0180*/ 	.word	0x000000ff
        /*0184*/ 	.word	0x000000a0
        /*0188*/ 	.short	0x0100
        /*018a*/ 	.byte	0x08
	.zero		1


	//   ....[16]....
        /*018c*/ 	.word	0x00000350
        /*0190*/ 	.word	0x000000ff
        /*0194*/ 	.word	0x00000040
        /*0198*/ 	.short	0x0100
        /*019a*/ 	.byte	0x08
	.zero		1


	//   ....[17]....
        /*019c*/ 	.word	0x00000360
        /*01a0*/ 	.word	0x000000ff
        /*01a4*/ 	.word	0x000000a8
        /*01a8*/ 	.short	0x0100
        /*01aa*/ 	.byte	0x08
	.zero		1


	//   ....[18]....
        /*01ac*/ 	.word	0x00000370
        /*01b0*/ 	.word	0x000000ff
        /*01b4*/ 	.word	0x00000048
        /*01b8*/ 	.short	0x0100
        /*01ba*/ 	.byte	0x08
	.zero		1


	//   ....[19]....
        /*01bc*/ 	.word	0x00000380
        /*01c0*/ 	.word	0x000000ff
        /*01c4*/ 	.word	0x000000b0
        /*01c8*/ 	.short	0x0100
        /*01ca*/ 	.byte	0x08
	.zero		1


	//   ....[20]....
        /*01cc*/ 	.word	0x00000390
        /*01d0*/ 	.word	0x000000ff
        /*01d4*/ 	.word	0x00000050
        /*01d8*/ 	.short	0x0100
        /*01da*/ 	.byte	0x08
	.zero		1


	//   ....[21]....
        /*01dc*/ 	.word	0x000003a0
        /*01e0*/ 	.word	0x000000ff
        /*01e4*/ 	.word	0x000000b8
        /*01e8*/ 	.short	0x0100
        /*01ea*/ 	.byte	0x08
	.zero		1


	//   ....[22]....
        /*01ec*/ 	.word	0x000003b0
        /*01f0*/ 	.word	0x000000ff
        /*01f4*/ 	.word	0x00000058
        /*01f8*/ 	.short	0x0100
        /*01fa*/ 	.byte	0x08
	.zero		1


	//   ....[23]....
        /*01fc*/ 	.word	0x000003c0
        /*0200*/ 	.word	0x000000ff
        /*0204*/ 	.word	0x000000c0
        /*0208*/ 	.short	0x0100
        /*020a*/ 	.byte	0x08
	.zero		1


	//   ....[24]....
        /*020c*/ 	.word	0x000003d0
        /*0210*/ 	.word	0x000000ff
        /*0214*/ 	.word	0x00000060
        /*0218*/ 	.short	0x0100
        /*021a*/ 	.byte	0x08
	.zero		1


	//   ....[25]....
        /*021c*/ 	.word	0x000003e0
        /*0220*/ 	.word	0x000000ff
        /*0224*/ 	.word	0x000000c8
        /*0228*/ 	.short	0x0100
        /*022a*/ 	.byte	0x08
	.zero		1


	//   ....[26]....
        /*022c*/ 	.word	0x00000860
        /*0230*/ 	.word	0x000000ff
        /*0234*/ 	.word	0x000000e0
        /*0238*/ 	.short	0x0100
        /*023a*/ 	.byte	0x06
	.zero		1


	//   ....[27]....
        /*023c*/ 	.word	0x000008f0
        /*0240*/ 	.word	0x000000ff
        /*0244*/ 	.word	0x000000e8
        /*0248*/ 	.short	0x0100
        /*024a*/ 	.byte	0x06
	.zero		1


	//   ....[28]....
        /*024c*/ 	.word	0x00001870
        /*0250*/ 	.word	0x00000003
        /*0254*/ 	.word	0x00000000
        /*0258*/ 	.short	0x010a
        /*025a*/ 	.byte	0x3f
	.zero		1


	//   ....[29]....
        /*025c*/ 	.word	0x000018d0
        /*0260*/ 	.word	0x00000003
        /*0264*/ 	.word	0x00000000
        /*0268*/ 	.short	0x010a
        /*026a*/ 	.byte	0x3f
	.zero		1


	//   ....[30]....
        /*026c*/ 	.word	0x00001ba0
        /*0270*/ 	.word	0x000000ff
        /*0274*/ 	.word	0x00000000
        /*0278*/ 	.short	0x010a
        /*027a*/ 	.byte	0x04
	.zero		1


	//   ....[31]....
        /*027c*/ 	.word	0x00001be0
        /*0280*/ 	.word	0x000000ff
        /*0284*/ 	.word	0x00000000
        /*0288*/ 	.short	0x010a
        /*028a*/ 	.byte	0x04
	.zero		1


	//   ....[32]....
        /*028c*/ 	.word	0x00001df0
        /*0290*/ 	.word	0x00000004
        /*0294*/ 	.word	0x00000000
        /*0298*/ 	.short	0x0101
        /*029a*/ 	.byte	0x3f
	.zero		1


	//   ....[33]....
        /*029c*/ 	.word	0x00001fe0
        /*02a0*/ 	.word	0x00000000
        /*02a4*/ 	.word	0x00000000
        /*02a8*/ 	.short	0x0101
        /*02aa*/ 	.byte	0x3f
	.zero		1


	//   ....[34]....
        /*02ac*/ 	.word	0x000081c0
        /*02b0*/ 	.word	0x00000017
        /*02b4*/ 	.word	0x00000068
        /*02b8*/ 	.short	0x010a
        /*02ba*/ 	.byte	0x3f
	.zero		1


	//   ....[35]....
        /*02bc*/ 	.word	0x00008540
        /*02c0*/ 	.word	0x00000006
        /*02c4*/ 	.word	0x000000e8
        /*02c8*/ 	.short	0x0101
        /*02ca*/ 	.byte	0x3f
	.zero		1


	//   ....[36]....
        /*02cc*/ 	.word	0x00008c90
        /*02d0*/ 	.word	0x00000007
        /*02d4*/ 	.word	0x00000000
        /*02d8*/ 	.short	0x010a
        /*02da*/ 	.byte	0x3f
	.zero		1


	//   ....[37]....
        /*02dc*/ 	.word	0x00008d10
        /*02e0*/ 	.word	0x00000006
        /*02e4*/ 	.word	0x00000000
        /*02e8*/ 	.short	0x010a
        /*02ea*/ 	.byte	0x3f
	.zero		1


	//   ....[38]....
        /*02ec*/ 	.word	0x00008da0
        /*02f0*/ 	.word	0x00000007
        /*02f4*/ 	.word	0x00000000
        /*02f8*/ 	.short	0x010a
        /*02fa*/ 	.byte	0x3f
	.zero		1


	//   ....[39]....
        /*02fc*/ 	.word	0x00008e30
        /*0300*/ 	.word	0x00000006
        /*0304*/ 	.word	0x00000000
        /*0308*/ 	.short	0x010a
        /*030a*/ 	.byte	0x3f
	.zero		1


	//   ....[40]....
        /*030c*/ 	.word	0x00008ec0
        /*0310*/ 	.word	0x00000007
        /*0314*/ 	.word	0x00000000
        /*0318*/ 	.short	0x010a
        /*031a*/ 	.byte	0x3f
	.zero		1


	//   ....[41]....
        /*031c*/ 	.word	0x00008f50
        /*0320*/ 	.word	0x00000006
        /*0324*/ 	.word	0x00000000
        /*0328*/ 	.short	0x010a
        /*032a*/ 	.byte	0x3f
	.zero		1


	//   ....[42]....
        /*032c*/ 	.word	0x00008fe0
        /*0330*/ 	.word	0x00000007
        /*0334*/ 	.word	0x00000000
        /*0338*/ 	.short	0x010a
        /*033a*/ 	.byte	0x3f
	.zero		1


	//   ....[43]....
        /*033c*/ 	.word	0x00009070
        /*0340*/ 	.word	0x00000006
        /*0344*/ 	.word	0x00000000
        /*0348*/ 	.short	0x010a
        /*034a*/ 	.byte	0x3f
	.zero		1


	//   ....[44]....
        /*034c*/ 	.word	0x00009100
        /*0350*/ 	.word	0x00000007
        /*0354*/ 	.word	0x00000000
        /*0358*/ 	.short	0x010a
        /*035a*/ 	.byte	0x3f
	.zero		1


	//   ....[45]....
        /*035c*/ 	.word	0x00009190
        /*0360*/ 	.word	0x00000006
        /*0364*/ 	.word	0x00000000
        /*0368*/ 	.short	0x010a
        /*036a*/ 	.byte	0x3f
	.zero		1


	//   ....[46]....
        /*036c*/ 	.word	0x00009220
        /*0370*/ 	.word	0x00000007
        /*0374*/ 	.word	0x00000000
        /*0378*/ 	.short	0x010a
        /*037a*/ 	.byte	0x3f
	.zero		1


	//   ....[47]....
        /*037c*/ 	.word	0x000092b0
        /*0380*/ 	.word	0x00000006
        /*0384*/ 	.word	0x00000000
        /*0388*/ 	.short	0x010a
        /*038a*/ 	.byte	0x3f
	.zero		1


	//   ....[48]....
        /*038c*/ 	.word	0x00009340
        /*0390*/ 	.word	0x00000005
        /*0394*/ 	.word	0x00000000
        /*0398*/ 	.short	0x010a
        /*039a*/ 	.byte	0x3f
	.zero		1


	//   ....[49]....
        /*039c*/ 	.word	0x000093a0
        /*03a0*/ 	.word	0x00000003
        /*03a4*/ 	.word	0x00000000
        /*03a8*/ 	.short	0x010a
        /*03aa*/ 	.byte	0x3f
	.zero		1


	//   ....[50]....
        /*03ac*/ 	.word	0x00009400
        /*03b0*/ 	.word	0x00000005
        /*03b4*/ 	.word	0x00000000
        /*03b8*/ 	.short	0x010a
        /*03ba*/ 	.byte	0x3f
	.zero		1


	//   ....[51]....
        /*03bc*/ 	.word	0x000094d0
        /*03c0*/ 	.word	0x00000017
        /*03c4*/ 	.word	0x00000068
        /*03c8*/ 	.short	0x010a
        /*03ca*/ 	.byte	0x3f
	.zero		1


	//   ....[52]....
        /*03cc*/ 	.word	0x000095a0
        /*03d0*/ 	.word	0x00000007
        /*03d4*/ 	.word	0x00000000
        /*03d8*/ 	.short	0x010a
        /*03da*/ 	.byte	0x3f
	.zero		1


	//   ....[53]....
        /*03dc*/ 	.word	0x000095f0
        /*03e0*/ 	.word	0x00000006
        /*03e4*/ 	.word	0x00000000
        /*03e8*/ 	.short	0x010a
        /*03ea*/ 	.byte	0x3f
	.zero		1


	//   ....[54]....
        /*03ec*/ 	.word	0x00009640
        /*03f0*/ 	.word	0x00000007
        /*03f4*/ 	.word	0x00000000
        /*03f8*/ 	.short	0x010a
        /*03fa*/ 	.byte	0x3f
	.zero		1


	//   ....[55]....
        /*03fc*/ 	.word	0x00009690
        /*0400*/ 	.word	0x00000006
        /*0404*/ 	.word	0x00000000
        /*0408*/ 	.short	0x010a
        /*040a*/ 	.byte	0x3f
	.zero		1


	//   ....[56]....
        /*040c*/ 	.word	0x000096e0
        /*0410*/ 	.word	0x00000007
        /*0414*/ 	.word	0x00000000
        /*0418*/ 	.short	0x010a
        /*041a*/ 	.byte	0x3f
	.zero		1


	//   ....[57]....
        /*041c*/ 	.word	0x00009730
        /*0420*/ 	.word	0x00000006
        /*0424*/ 	.word	0x00000000
        /*0428*/ 	.short	0x010a
        /*042a*/ 	.byte	0x3f
	.zero		1


	//   ....[58]....
        /*042c*/ 	.word	0x00009780
        /*0430*/ 	.word	0x00000007
        /*0434*/ 	.word	0x00000000
        /*0438*/ 	.short	0x010a
        /*043a*/ 	.byte	0x3f
	.zero		1


	//   ....[59]....
        /*043c*/ 	.word	0x000097d0
        /*0440*/ 	.word	0x00000006
        /*0444*/ 	.word	0x00000000
        /*0448*/ 	.short	0x010a
        /*044a*/ 	.byte	0x3f
	.zero		1


	//   ....[60]....
        /*044c*/ 	.word	0x00009820
        /*0450*/ 	.word	0x00000007
        /*0454*/ 	.word	0x00000000
        /*0458*/ 	.short	0x010a
        /*045a*/ 	.byte	0x3f
	.zero		1


	//   ....[61]....
        /*045c*/ 	.word	0x00009870
        /*0460*/ 	.word	0x00000006
        /*0464*/ 	.word	0x00000000
        /*0468*/ 	.short	0x010a
        /*046a*/ 	.byte	0x3f
	.zero		1


	//   ....[62]....
        /*046c*/ 	.word	0x000098c0
        /*0470*/ 	.word	0x00000007
        /*0474*/ 	.word	0x00000000
        /*0478*/ 	.short	0x010a
        /*047a*/ 	.byte	0x3f
	.zero		1


	//   ....[63]....
        /*047c*/ 	.word	0x00009910
        /*0480*/ 	.word	0x00000006
        /*0484*/ 	.word	0x00000000
        /*0488*/ 	.short	0x010a
        /*048a*/ 	.byte	0x3f
	.zero		1


	//----- nvinfo : EIATTR_NUM_MBARRIERS
	.align		4
.L_35:
        /*048c*/ 	.byte	0x03, 0x38
        /*048e*/ 	.short	0x001c


	//----- nvinfo : EIATTR_EXIT_INSTR_OFFSETS
	.align		4
        /*0490*/ 	.byte	0x04, 0x1c
        /*0492*/ 	.short	(.L_37 - .L_36)


	//   ....[0]....
.L_36:
        /*0494*/ 	.word	0x00000b20


	//   ....[1]....
        /*0498*/ 	.word	0x00001330


	//   ....[2]....
        /*049c*/ 	.word	0x00007940


	//   ....[3]....
        /*04a0*/ 	.word	0x00007ea0


	//   ....[4]....
        /*04a4*/ 	.word	0x00009390


	//----- nvinfo : EIATTR_MAX_THREADS
	.align		4
.L_37:
        /*04a8*/ 	.byte	0x04, 0x05
        /*04aa*/ 	.short	(.L_39 - .L_38)
.L_38:
        /*04ac*/ 	.word	0x00000180
        /*04b0*/ 	.word	0x00000001
        /*04b4*/ 	.word	0x00000001


	//----- nvinfo : EIATTR_CRS_STACK_SIZE
	.align		4
.L_39:
        /*04b8*/ 	.byte	0x04, 0x1e
        /*04ba*/ 	.short	(.L_41 - .L_40)
.L_40:
        /*04bc*/ 	.word	0x00000000


	//----- nvinfo : EIATTR_CBANK_PARAM_SIZE
	.align		4
.L_41:
        /*04c0*/ 	.byte	0x03, 0x19
        /*04c2*/ 	.short	0x0470


	//----- nvinfo : EIATTR_PARAM_CBANK
	.align		4
        /*04c4*/ 	.byte	0x04, 0x0a
        /*04c6*/ 	.short	(.L_43 - .L_42)
	.align		4
.L_42:
        /*04c8*/ 	.word	index@(.nv.constant0._ZN7cutlass13device_kernelINS_4gemm6kernel13GemmUniversalIN4cute5tupleIJiiiiEEENS1_10collective13CollectiveMmaINS1_34MainloopSm90TmaGmmaWarpSpecializedILi13ENS5_IJNS4_1CILi2EEENSA_ILi1EEESC_EEENS1_35KernelTmaWarpSpecializedCooperativeEEENS5_IJNSA_ILi512EEENSA_ILi32EEENSA_ILi16EEEEEENS_6half_tENS5_IJlSC_lEEESK_SL_NS4_8TiledMMAINS4_8MMA_AtomIJNS4_4SM904GMMA25MMA_64x32x16_F32F16F16_SSILNSP_5MajorE0ELSR_0ELNSP_7ScaleInE1ELSS_1EEEEEENS4_6LayoutISD_NS5_IJSC_NSA_ILi0EEESW_EEEEENS5_IJNS4_10UnderscoreESZ_SZ_EEEEENS4_13SM90_TMA_LOADENS4_14ComposedLayoutINS4_7SwizzleILi1ELi4ELi3EEENS4_18smem_ptr_flag_bitsILi16EEENSV_INS5_IJNSA_ILi8EEESI_EEENS5_IJSI_SC_EEEEEEEvNS4_8identityENS4_23SM90_TMA_LOAD_MULTICASTES1C_vS1D_EENS_8epilogue10collective6detail29Sm90TmaWarpSpecializedAdapterINS1H_15DefaultEpilogueISK_SL_SL_NS1G_6thread17LinearCombinationISK_Li1EffLNS1L_9ScaleType4KindE0ELNS_15FloatRoundStyleE2ESK_EENS1_15EpilogueDefaultEEEEEvvEEEEvNT_6ParamsE)
        /*04cc*/ 	.short	0x0210
        /*04ce*/ 	.short	0x0470


	//----- nvinfo : EIATTR_SW_WAR
	.align		4
.L_43:
        /*04d0*/ 	.byte	0x04, 0x36
        /*04d2*/ 	.short	(.L_45 - .L_44)
.L_44:
        /*04d4*/ 	.word	0x00000008
.L_45:


//--------------------- .nv.callgraph             --------------------------
	.section	.nv.callgraph,"",@"SHT_CUDA_CALLGRAPH"
	.align	4
	.sectionentsize	8
	.align		4
        /*0000*/ 	.word	0x00000000
	.align		4
        /*0004*/ 	.word	0xffffffff
	.align		4
        /*0008*/ 	.word	index@(_ZN7cutlass13device_kernelINS_4gemm6kernel13GemmUniversalIN4cute5tupleIJiiiiEEENS1_10collective13CollectiveMmaINS1_34MainloopSm90TmaGmmaWarpSpecializedILi13ENS5_IJNS4_1CILi2EEENSA_ILi1EEESC_EEENS1_35KernelTmaWarpSpecializedCooperativeEEENS5_IJNSA_ILi512EEENSA_ILi32EEENSA_ILi16EEEEEENS_6half_tENS5_IJlSC_lEEESK_SL_NS4_8TiledMMAINS4_8MMA_AtomIJNS4_4SM904GMMA25MMA_64x32x16_F32F16F16_SSILNSP_5MajorE0ELSR_0ELNSP_7ScaleInE1ELSS_1EEEEEENS4_6LayoutISD_NS5_IJSC_NSA_ILi0EEESW_EEEEENS5_IJNS4_10UnderscoreESZ_SZ_EEEEENS4_13SM90_TMA_LOADENS4_14ComposedLayoutINS4_7SwizzleILi1ELi4ELi3EEENS4_18smem_ptr_flag_bitsILi16EEENSV_INS5_IJNSA_ILi8EEESI_EEENS5_IJSI_SC_EEEEEEEvNS4_8identityENS4_23SM90_TMA_LOAD_MULTICASTES1C_vS1D_EENS_8epilogue10collective6detail29Sm90TmaWarpSpecializedAdapterINS1H_15DefaultEpilogueISK_SL_SL_NS1G_6thread17LinearCombinationISK_Li1EffLNS1L_9ScaleType4KindE0ELNS_15FloatRoundStyleE2ESK_EENS1_15EpilogueDefaultEEEEEvvEEEEvNT_6ParamsE)
	.align		4
        /*000c*/ 	.word	index@(__assertfail)
	.align		4
        /*0010*/ 	.word	0x00000000
	.align		4
        /*0014*/ 	.word	0xfffffffe
	.align		4
        /*0018*/ 	.word	0x00000000
	.align		4
        /*001c*/ 	.word	0xfffffffd
	.align		4
        /*0020*/ 	.word	0x00000000
	.align		4
        /*0024*/ 	.word	0xfffffffc


//--------------------- .nv.constant4             --------------------------
	.section	.nv.constant4,"a",@progbits
	.align	8
	.align		8
.nv.constant4:
        /*0000*/ 	.dword	__assertfail
	.align		8
        /*0008*/ 	.dword	__unnamed_1
	.align		8
        /*0010*/ 	.dword	_ZN39_INTERNAL_7c5c037c_4_k_cu_fa641450_33314cuda3std3__45__cpo5beginE
	.align		8
        /*0018*/ 	.dword	_ZN39_INTERNAL_7c5c037c_4_k_cu_fa641450_33314cuda3std3__45__cpo3endE
	.align		8
        /*0020*/ 	.dword	_ZN39_INTERNAL_7c5c037c_4_k_cu_fa641450_33314cuda3std3__45__cpo6cbeginE
	.align		8
        /*0028*/ 	.dword	_ZN39_INTERNAL_7c5c037c_4_k_cu_fa641450_33314cuda3std3__45__cpo4cendE
	.align		8
        /*0030*/ 	.dword	_ZN39_INTERNAL_7c5c037c_4_k_cu_fa641450_33314cuda3std3__441_GLOBAL__N__7c5c037c_4_k_cu_fa641450_33316ignoreE
	.align		8
        /*0038*/ 	.dword	_ZN39_INTERNAL_7c5c037c_4_k_cu_fa641450_33314cuda3std3__419piecewise_constructE
	.align		8
        /*0040*/ 	.dword	_ZN39_INTERNAL_7c5c037c_4_k_cu_fa641450_33314cuda3std3__48in_placeE
	.align		8
        /*0048*/ 	.dword	_ZN39_INTERNAL_7c5c037c_4_k_cu_fa641450_33314cuda3std6ranges3__45__cpo4swapE
	.align		8
        /*0050*/ 	.dword	_ZN39_INTERNAL_7c5c037c_4_k_cu_fa641450_33314cuda3std6ranges3__45__cpo9iter_moveE
	.align		8
        /*0058*/ 	.dword	_ZN39_INTERNAL_7c5c037c_4_k_cu_fa641450_33314cute7productE
	.align		8
        /*0060*/ 	.dword	_ZN39_INTERNAL_7c5c037c_4_k_cu_fa641450_33314cute1_E
	.align		8
        /*0068*/ 	.dword	$str$22
	.align		8
        /*0070*/ 	.dword	$str$23


//--------------------- .text._ZN7cutlass13device_kernelINS_4gemm6kernel13GemmUniversalIN4cute5tupleIJiiiiEEENS1_10collective13CollectiveMmaINS1_34MainloopSm90TmaGmmaWarpSpecializedILi13ENS5_IJNS4_1CILi2EEENSA_ILi1EEESC_EEENS1_35KernelTmaWarpSpecializedCooperativeEEENS5_IJNSA_ILi512EEENSA_ILi32EEENSA_ILi16EEEEEENS_6half_tENS5_IJlSC_lEEESK_SL_NS4_8TiledMMAINS4_8MMA_AtomIJNS4_4SM904GMMA25MMA_64x32x16_F32F16F16_SSILNSP_5MajorE0ELSR_0ELNSP_7ScaleInE1ELSS_1EEEEEENS4_6LayoutISD_NS5_IJSC_NSA_ILi0EEESW_EEEEENS5_IJNS4_10UnderscoreESZ_SZ_EEEEENS4_13SM90_TMA_LOADENS4_14ComposedLayoutINS4_7SwizzleILi1ELi4ELi3EEENS4_18smem_ptr_flag_bitsILi16EEENSV_INS5_IJNSA_ILi8EEESI_EEENS5_IJSI_SC_EEEEEEEvNS4_8identityENS4_23SM90_TMA_LOAD_MULTICASTES1C_vS1D_EENS_8epilogue10collective6detail29Sm90TmaWarpSpecializedAdapterINS1H_15DefaultEpilogueISK_SL_SL_NS1G_6thread17LinearCombinationISK_Li1EffLNS1L_9ScaleType4KindE0ELNS_15FloatRoundStyleE2ESK_EENS1_15EpilogueDefaultEEEEEvvEEEEvNT_6ParamsE --------------------------
	.section	.text._ZN7cutlass13device_kernelINS_4gemm6kernel13GemmUniversalIN4cute5tupleIJiiiiEEENS1_10collective13CollectiveMmaINS1_34MainloopSm90TmaGmmaWarpSpecializedILi13ENS5_IJNS4_1CILi2EEENSA_ILi1EEESC_EEENS1_35KernelTmaWarpSpecializedCooperativeEEENS5_IJNSA_ILi512EEENSA_ILi32EEENSA_ILi16EEEEEENS_6half_tENS5_IJlSC_lEEESK_SL_NS4_8TiledMMAINS4_8MMA_AtomIJNS4_4SM904GMMA25MMA_64x32x16_F32F16F16_SSILNSP_5MajorE0ELSR_0ELNSP_7ScaleInE1ELSS_1EEEEEENS4_6LayoutISD_NS5_IJSC_NSA_ILi0EEESW_EEEEENS5_IJNS4_10UnderscoreESZ_SZ_EEEEENS4_13SM90_TMA_LOADENS4_14ComposedLayoutINS4_7SwizzleILi1ELi4ELi3EEENS4_18smem_ptr_flag_bitsILi16EEENSV_INS5_IJNSA_ILi8EEESI_EEENS5_IJSI_SC_EEEEEEEvNS4_8identityENS4_23SM90_TMA_LOAD_MULTICASTES1C_vS1D_EENS_8epilogue10collective6detail29Sm90TmaWarpSpecializedAdapterINS1H_15DefaultEpilogueISK_SL_SL_NS1G_6thread17LinearCombinationISK_Li1EffLNS1L_9ScaleType4KindE0ELNS_15FloatRoundStyleE2ESK_EENS1_15EpilogueDefaultEEEEEvvEEEEvNT_6ParamsE,"ax",@progbits
	.align	128
.text._ZN7cutlass13device_kernelINS_4gemm6kernel13GemmUniversalIN4cute5tupleIJiiiiEEENS1_10collective13CollectiveMmaINS1_34MainloopSm90TmaGmmaWarpSpecializedILi13ENS5_IJNS4_1CILi2EEENSA_ILi1EEESC_EEENS1_35KernelTmaWarpSpecializedCooperativeEEENS5_IJNSA_ILi512EEENSA_ILi32EEENSA_ILi16EEEEEENS_6half_tENS5_IJlSC_lEEESK_SL_NS4_8TiledMMAINS4_8MMA_AtomIJNS4_4SM904GMMA25MMA_64x32x16_F32F16F16_SSILNSP_5MajorE0ELSR_0ELNSP_7ScaleInE1ELSS_1EEEEEENS4_6LayoutISD_NS5_IJSC_NSA_ILi0EEESW_EEEEENS5_IJNS4_10UnderscoreESZ_SZ_EEEEENS4_13SM90_TMA_LOADENS4_14ComposedLayoutINS4_7SwizzleILi1ELi4ELi3EEENS4_18smem_ptr_flag_bitsILi16EEENSV_INS5_IJNSA_ILi8EEESI_EEENS5_IJSI_SC_EEEEEEEvNS4_8identityENS4_23SM90_TMA_LOAD_MULTICASTES1C_vS1D_EENS_8epilogue10collective6detail29Sm90TmaWarpSpecializedAdapterINS1H_15DefaultEpilogueISK_SL_SL_NS1G_6thread17LinearCombinationISK_Li1EffLNS1L_9ScaleType4KindE0ELNS_15FloatRoundStyleE2ESK_EENS1_15EpilogueDefaultEEEEEvvEEEEvNT_6ParamsE:
        .type           _ZN7cutlass13device_kernelINS_4gemm6kernel13GemmUniversalIN4cute5tupleIJiiiiEEENS1_10collective13CollectiveMmaINS1_34MainloopSm90TmaGmmaWarpSpecializedILi13ENS5_IJNS4_1CILi2EEENSA_ILi1EEESC_EEENS1_35KernelTmaWarpSpecializedCooperativeEEENS5_IJNSA_ILi512EEENSA_ILi32EEENSA_ILi16EEEEEENS_6half_tENS5_IJlSC_lEEESK_SL_NS4_8TiledMMAINS4_8MMA_AtomIJNS4_4SM904GMMA25MMA_64x32x16_F32F16F16_SSILNSP_5MajorE0ELSR_0ELNSP_7ScaleInE1ELSS_1EEEEEENS4_6LayoutISD_NS5_IJSC_NSA_ILi0EEESW_EEEEENS5_IJNS4_10UnderscoreESZ_SZ_EEEEENS4_13SM90_TMA_LOADENS4_14ComposedLayoutINS4_7SwizzleILi1ELi4ELi3EEENS4_18smem_ptr_flag_bitsILi16EEENSV_INS5_IJNSA_ILi8EEESI_EEENS5_IJSI_SC_EEEEEEEvNS4_8identityENS4_23SM90_TMA_LOAD_MULTICASTES1C_vS1D_EENS_8epilogue10collective6detail29Sm90TmaWarpSpecializedAdapterINS1H_15DefaultEpilogueISK_SL_SL_NS1G_6thread17LinearCombinationISK_Li1EffLNS1L_9ScaleType4KindE0ELNS_15FloatRoundStyleE2ESK_EENS1_15EpilogueDefaultEEEEEvvEEEEvNT_6ParamsE,@function
        .size           _ZN7cutlass13device_kernelINS_4gemm6kernel13GemmUniversalIN4cute5tupleIJiiiiEEENS1_10collective13CollectiveMmaINS1_34MainloopSm90TmaGmmaWarpSpecializedILi13ENS5_IJNS4_1CILi2EEENSA_ILi1EEESC_EEENS1_35KernelTmaWarpSpecializedCooperativeEEENS5_IJNSA_ILi512EEENSA_ILi32EEENSA_ILi16EEEEEENS_6half_tENS5_IJlSC_lEEESK_SL_NS4_8TiledMMAINS4_8MMA_AtomIJNS4_4SM904GMMA25MMA_64x32x16_F32F16F16_SSILNSP_5MajorE0ELSR_0ELNSP_7ScaleInE1ELSS_1EEEEEENS4_6LayoutISD_NS5_IJSC_NSA_ILi0EEESW_EEEEENS5_IJNS4_10UnderscoreESZ_SZ_EEEEENS4_13SM90_TMA_LOADENS4_14ComposedLayoutINS4_7SwizzleILi1ELi4ELi3EEENS4_18smem_ptr_flag_bitsILi16EEENSV_INS5_IJNSA_ILi8EEESI_EEENS5_IJSI_SC_EEEEEEEvNS4_8identityENS4_23SM90_TMA_LOAD_MULTICASTES1C_vS1D_EENS_8epilogue10collective6detail29Sm90TmaWarpSpecializedAdapterINS1H_15DefaultEpilogueISK_SL_SL_NS1G_6thread17LinearCombinationISK_Li1EffLNS1L_9ScaleType4KindE0ELNS_15FloatRoundStyleE2ESK_EENS1_15EpilogueDefaultEEEEEvvEEEEvNT_6ParamsE,(.L_x_216 - _ZN7cutlass13device_kernelINS_4gemm6kernel13GemmUniversalIN4cute5tupleIJiiiiEEENS1_10collective13CollectiveMmaINS1_34MainloopSm90TmaGmmaWarpSpecializedILi13ENS5_IJNS4_1CILi2EEENSA_ILi1EEESC_EEENS1_35KernelTmaWarpSpecializedCooperativeEEENS5_IJNSA_ILi512EEENSA_ILi32EEENSA_ILi16EEEEEENS_6half_tENS5_IJlSC_lEEESK_SL_NS4_8TiledMMAINS4_8MMA_AtomIJNS4_4SM904GMMA25MMA_64x32x16_F32F16F16_SSILNSP_5MajorE0ELSR_0ELNSP_7ScaleInE1ELSS_1EEEEEENS4_6LayoutISD_NS5_IJSC_NSA_ILi0EEESW_EEEEENS5_IJNS4_10UnderscoreESZ_SZ_EEEEENS4_13SM90_TMA_LOADENS4_14ComposedLayoutINS4_7SwizzleILi1ELi4ELi3EEENS4_18smem_ptr_flag_bitsILi16EEENSV_INS5_IJNSA_ILi8EEESI_EEENS5_IJSI_SC_EEEEEEEvNS4_8identityENS4_23SM90_TMA_LOAD_MULTICASTES1C_vS1D_EENS_8epilogue10collective6detail29Sm90TmaWarpSpecializedAdapterINS1H_15DefaultEpilogueISK_SL_SL_NS1G_6thread17LinearCombinationISK_Li1EffLNS1L_9ScaleType4KindE0ELNS_15FloatRoundStyleE2ESK_EENS1_15EpilogueDefaultEEEEEvvEEEEvNT_6ParamsE)
        .other          _ZN7cutlass13device_kernelINS_4gemm6kernel13GemmUniversalIN4cute5tupleIJiiiiEEENS1_10collective13CollectiveMmaINS1_34MainloopSm90TmaGmmaWarpSpecializedILi13ENS5_IJNS4_1CILi2EEENSA_ILi1EEESC_EEENS1_35KernelTmaWarpSpecializedCooperativeEEENS5_IJNSA_ILi512EEENSA_ILi32EEENSA_ILi16EEEEEENS_6half_tENS5_IJlSC_lEEESK_SL_NS4_8TiledMMAINS4_8MMA_AtomIJNS4_4SM904GMMA25MMA_64x32x16_F32F16F16_SSILNSP_5MajorE0ELSR_0ELNSP_7ScaleInE1ELSS_1EEEEEENS4_6LayoutISD_NS5_IJSC_NSA_ILi0EEESW_EEEEENS5_IJNS4_10UnderscoreESZ_SZ_EEEEENS4_13SM90_TMA_LOADENS4_14ComposedLayoutINS4_7SwizzleILi1ELi4ELi3EEENS4_18smem_ptr_flag_bitsILi16EEENSV_INS5_IJNSA_ILi8EEESI_EEENS5_IJSI_SC_EEEEEEEvNS4_8identityENS4_23SM90_TMA_LOAD_MULTICASTES1C_vS1D_EENS_8epilogue10collective6detail29Sm90TmaWarpSpecializedAdapterINS1H_15DefaultEpilogueISK_SL_SL_NS1G_6thread17LinearCombinationISK_Li1EffLNS1L_9ScaleType4KindE0ELNS_15FloatRoundStyleE2ESK_EENS1_15EpilogueDefaultEEEEEvvEEEEvNT_6ParamsE,@"STO_CUDA_ENTRY STV_DEFAULT"
_ZN7cutlass13device_kernelINS_4gemm6kernel13GemmUniversalIN4cute5tupleIJiiiiEEENS1_10collective13CollectiveMmaINS1_34MainloopSm90TmaGmmaWarpSpecializedILi13ENS5_IJNS4_1CILi2EEENSA_ILi1EEESC_EEENS1_35KernelTmaWarpSpecializedCooperativeEEENS5_IJNSA_ILi512EEENSA_ILi32EEENSA_ILi16EEEEEENS_6half_tENS5_IJlSC_lEEESK_SL_NS4_8TiledMMAINS4_8MMA_AtomIJNS4_4SM904GMMA25MMA_64x32x16_F32F16F16_SSILNSP_5MajorE0ELSR_0ELNSP_7ScaleInE1ELSS_1EEEEEENS4_6LayoutISD_NS5_IJSC_NSA_ILi0EEESW_EEEEENS5_IJNS4_10UnderscoreESZ_SZ_EEEEENS4_13SM90_TMA_LOADENS4_14ComposedLayoutINS4_7SwizzleILi1ELi4ELi3EEENS4_18smem_ptr_flag_bitsILi16EEENSV_INS5_IJNSA_ILi8EEESI_EEENS5_IJSI_SC_EEEEEEEvNS4_8identityENS4_23SM90_TMA_LOAD_MULTICASTES1C_vS1D_EENS_8epilogue10collective6detail29Sm90TmaWarpSpecializedAdapterINS1H_15DefaultEpilogueISK_SL_SL_NS1G_6thread17LinearCombinationISK_Li1EffLNS1L_9ScaleType4KindE0ELNS_15FloatRoundStyleE2ESK_EENS1_15EpilogueDefaultEEEEEvvEEEEvNT_6ParamsE:
[----:B------:R-:W0:Y:S01]  /*0000*/  LDC R1, c[0x0][0x28] ;  /* 0x00000a00ff017b82 */ /* 0x000e220000000800 */
[----:B------:R-:W1:Y:S01]  /*0010*/  S2R R92, SR_TID.X ;  /* 0x00000000005c7919 */ /* 0x000e620000002100 */
[----:B------:R-:W-:Y:S01]  /*0020*/  ELECT P0, URZ, PT ;  /* 0x00000000003f782f */ /* 0x000fe20003800000 */
[----:B------:R-:W-:Y:S01]  /*0030*/  BSSY B0, `(.L_x_0) ;  /* 0x000000f000007945 */ /* 0x000fe20003800000 */
[--C-:B-1----:R-:W-:Y:S02]  /*0040*/  SHF.R.U32.HI R0, RZ, 0x5, R92.reuse ;  /* 0x00000005ff007819 */ /* 0x102fe4000001165c */
[----:B------:R-:W-:-:S03]  /*0050*/  SHF.R.U32.HI R7, RZ, 0x7, R92 ;  /* 0x00000007ff077819 */ /* 0x000fc6000001165c */
[----:B------:R-:W1:Y:S04]  /*0060*/  SHFL.IDX PT, R3, R0, RZ, 0x1f ;  /* 0x00001fff00037589 */ /* 0x000e6800000e0000 */
[----:B------:R2:W3:Y:S01]  /*0070*/  SHFL.IDX PT, R2, R7, RZ, 0x1f ;  /* 0x00001fff07027589 */ /* 0x0004e200000e0000 */
[----:B-1----:R-:W-:-:S13]  /*0080*/  ISETP.NE.OR P0, PT, R3, RZ, !P0 ;  /* 0x000000ff0300720c */ /* 0x002fda0004705670 */
[----:B0-23--:R-:W-:Y:S05]  /*0090*/  @P0 BRA `(.L_x_1) ;  /* 0x0000000000200947 */ /* 0x00dfea0003800000 */
[----:B------:R-:W-:Y:S02]  /*00a0*/  ULDC.64 UR4, c[0x0][0x198] ;  /* 0x0000660000047ab9 */ /* 0x000fe40000000a00 */
[----:B------:R-:W-:Y:S02]  /*00b0*/  UIADD3 UR6, UP0, UR4, 0xf0, URZ ;  /* 0x000000f004067890 */ /* 0x000fe4000ff1e03f */
[----:B------:R-:W-:Y:S02]  /*00c0*/  UIADD3 UR4, UP1, UR4, 0x1f0, URZ ;  /* 0x000001f004047890 */ /* 0x000fe4000ff3e03f */
[----:B------:R-:W-:Y:S02]  /*00d0*/  UIADD3.X UR7, URZ, UR5, URZ, UP0, !UPT ;  /* 0x000000053f077290 */ /* 0x000fe400087fe43f */
[----:B------:R-:W-:-:S07]  /*00e0*/  UIADD3.X UR5, URZ, UR5, URZ, UP1, !UPT ;  /* 0x000000053f057290 */ /* 0x000fce0008ffe43f */
[----:B------:R0:W-:Y:S02]  /*00f0*/  UTMACCTL.PF [UR6] ;  /* 0x00000000060079b9 */ /* 0x0001e40008040000 */
[----:B------:R0:W-:Y:S02]  /*0100*/  UTMACCTL.PF [UR4] ;  /* 0x00000000040079b9 */ /* 0x0001e40008040000 */
[----:B0-----:R-:W-:Y:S01]  /*0110*/  NOP ;  /* 0x0000000000007918 */ /* 0x001fe20000000000 */
.L_x_1:
[----:B------:R-:W-:Y:S05]  /*0120*/  BSYNC B0 ;  /* 0x0000000000007941 */ /* 0x000fea0003800000 */
.L_x_0:
[----:B------:R-:W0:Y:S02]  /*0130*/  SHFL.IDX PT, R5, R0, RZ, 0x1f ;  /* 0x00001fff00057589 */ /* 0x000e2400000e0000 */
[----:B0-----:R-:W-:-:S13]  /*0140*/  ISETP.NE.AND P0, PT, R5, RZ, PT ;  /* 0x000000ff0500720c */ /* 0x001fda0003f05270 */
[----:B------:R-:W-:Y:S05]  /*0150*/  @P0 BRA `(.L_x_2) ;  /* 0x0000000000ac0947 */ /* 0x000fea0003800000 */
[----:B------:R-:W-:Y:S01]  /*0160*/  ELECT P0, URZ, PT ;  /* 0x00000000003f782f */ /* 0x000fe20003800000 */
[----:B------:R-:W-:-:S12]  /*0170*/  BSSY B0, `(.L_x_2) ;  /* 0x0000029000007945 */ /* 0x000fd80003800000 */
[----:B------:R-:W-:Y:S05]  /*0180*/  @!P0 BRA `(.L_x_3) ;  /* 0x00000000009c8947 */ /* 0x000fea0003800000 */
[----:B------:R-:W0:Y:S01]  /*0190*/  S2UR UR8, SR_CgaCtaId ;  /* 0x00000000000879c3 */ /* 0x000e220000008800 */
[----:B------:R-:W-:Y:S01]  /*01a0*/  UMOV UR4, 0x400 ;  /* 0x0000040000047882 */ /* 0x000fe20000000000 */
[----:B------:R-:W-:Y:S01]  /*01b0*/  UMOV UR5, 0x1 ;  /* 0x0000000100057882 */ /* 0x000fe20000000000 */
[----:B------:R-:W-:Y:S02]  /*01c0*/  UMOV UR6, 0x4 ;  /* 0x0000000400067882 */ /* 0x000fe40000000000 */
[----:B------:R-:W-:-:S04]  /*01d0*/  UIADD3 UR6, -UR6, 0x100000, URZ ;  /* 0x0010000006067890 */ /* 0x000fc8000fffe13f */
[----:B------:R-:W-:Y:S02]  /*01e0*/  USHF.L.U32 UR7, UR6, 0xb, URZ ;  /* 0x0000000b06077899 */ /* 0x000fe4000800063f */
[----:B------:R-:W-:Y:S02]  /*01f0*/  USHF.L.U32 UR6, UR6, 0x1, URZ ;  /* 0x0000000106067899 */ /* 0x000fe4000800063f */
[----:B0-----:R-:W-:Y:S02]  /*0200*/  ULEA UR8, UR8, UR4, 0x18 ;  /* 0x0000000408087291 */ /* 0x001fe4000f8ec03f */
[----:B------:R-:W-:-:S04]  /*0210*/  UIADD3 UR4, -UR5, 0x100000, URZ ;  /* 0x0010000005047890 */ /* 0x000fc8000fffe13f */
[----:B------:R-:W-:Y:S02]  /*0220*/  USHF.L.U32 UR5, UR4, 0xb, URZ ;  /* 0x0000000b04057899 */ /* 0x000fe4000800063f */
[----:B------:R-:W-:Y:S01]  /*0230*/  USHF.L.U32 UR4, UR4, 0x1, URZ ;  /* 0x0000000104047899 */ /* 0x000fe2000800063f */
[----:B------:R-:W0:Y:S11]  /*0240*/  FENCE.VIEW.ASYNC.S ;  /* 0x00000000000073c6 */ /* 0x000e360000000000 */
[----:B0-----:R0:W1:Y:S01]  /*0250*/  SYNCS.EXCH.64 URZ, [UR8], UR4 ;  /* 0x00000004083f75b2 */ /* 0x0010620008000100 */
[----:B------:R0:W2:Y:S01]  /*0260*/  SYNCS.EXCH.64 URZ, [UR8+0x68], UR6 ;  /* 0x00006806083f75b2 */ /* 0x0000a20008000100 */
[----:B------:R0:W3:Y:S01]  /*0270*/  SYNCS.EXCH.64 URZ, [UR8+0x8], UR4 ;  /* 0x00000804083f75b2 */ /* 0x0000e20008000100 */
[----:B------:R0:W4:Y:S01]  /*0280*/  SYNCS.EXCH.64 URZ, [UR8+0x70], UR6 ;  /* 0x00007006083f75b2 */ /* 0x0001220008000100 */
[----:B------:R0:W0:Y:S01]  /*0290*/  SYNCS.EXCH.64 URZ, [UR8+0x10], UR4 ;  /* 0x00001004083f75b2 */ /* 0x0000220008000100 */
        /* <DEDUP_REMOVED lines=21> */
[----:B-123--:R-:W-:Y:S01]  /*03f0*/  NOP ;  /* 0x0000000000007918 */ /* 0x00efe20000000000 */
.L_x_3:
[----:B0-----:R-:W-:Y:S05]  /*0400*/  BSYNC B0 ;  /* 0x0000000000007941 */ /* 0x001fea0003800000 */
.L_x_2:
[----:B------:R-:W-:Y:S01]  /*0410*/  SHF.R.S32.HI R9, RZ, 0x1f, R92 ;  /* 0x0000001fff097819 */ /* 0x000fe2000001145c */
[----:B------:R-:W0:Y:S01]  /*0420*/  SHFL.IDX PT, R0, R0, RZ, 0x1f ;  /* 0x00001fff00007589 */ /* 0x000e2200000e0000 */
[----:B------:R-:W1:Y:S01]  /*0430*/  S2UR UR8, SR_CTAID.X ;  /* 0x00000000000879c3 */ /* 0x000e620000002500 */
[----:B------:R-:W-:Y:S02]  /*0440*/  ELECT P0, URZ, PT ;  /* 0x00000000003f782f */ /* 0x000fe40003800000 */
[----:B------:R-:W-:Y:S01]  /*0450*/  LEA.HI R9, R9, R92, RZ, 0x7 ;  /* 0x0000005c09097211 */ /* 0x000fe200078f38ff */
[----:B------:R-:W2:Y:S01]  /*0460*/  S2R R4, SR_CTAID.Y ;  /* 0x0000000000047919 */ /* 0x000ea20000002600 */
[----:B------:R-:W-:Y:S01]  /*0470*/  SHF.R.S32.HI R6, RZ, 0x1f, R5 ;  /* 0x0000001fff067819 */ /* 0x000fe20000011405 */
[----:B------:R-:W-:Y:S01]  /*0480*/  ULDC UR4, c[0x0][0x150] ;  /* 0x0000540000047ab9 */ /* 0x000fe20000000800 */
[----:B------:R-:W-:Y:S01]  /*0490*/  LOP3.LUT R9, R9, 0xffffff80, RZ, 0xc0, !PT ;  /* 0xffffff8009097812 */ /* 0x000fe200078ec0ff */
[----:B------:R-:W-:Y:S01]  /*04a0*/  NOP ;  /* 0x0000000000007918 */ /* 0x000fe20000000000 */
[----:B------:R-:W-:Y:S01]  /*04b0*/  LEA.HI R6, R6, R5, RZ, 0x2 ;  /* 0x0000000506067211 */ /* 0x000fe200078f10ff */
[----:B------:R-:W3:Y:S01]  /*04c0*/  LDC R11, c[0x0][0x144] ;  /* 0x00005100ff0b7b82 */ /* 0x000ee20000000800 */
[----:B------:R-:W-:Y:S01]  /*04d0*/  NOP ;  /* 0x0000000000007918 */ /* 0x000fe20000000000 */
[----:B------:R-:W-:Y:S01]  /*04e0*/  IMAD.IADD R8, R92, 0x1, -R9 ;  /* 0x000000015c087824 */ /* 0x000fe200078e0a09 */
[----:B------:R-:W-:Y:S01]  /*04f0*/  LOP3.LUT R6, R6, 0x3ffffffc, RZ, 0xc0, !PT ;  /* 0x3ffffffc06067812 */ /* 0x000fe200078ec0ff */
[----:B------:R-:W-:Y:S01]  /*0500*/  IMAD.MOV.U32 R22, RZ, RZ, 0x1 ;  /* 0x00000001ff167424 */ /* 0x000fe200078e00ff */
[----:B------:R-:W-:-:S02]  /*0510*/  ISETP.NE.AND P3, PT, R2, RZ, PT ;  /* 0x000000ff0200720c */ /* 0x000fc40003f65270 */
[----:B------:R-:W-:Y:S01]  /*0520*/  SHF.R.S32.HI R9, RZ, 0x1f, R8 ;  /* 0x0000001fff097819 */ /* 0x000fe20000011408 */
[----:B------:R-:W-:Y:S01]  /*0530*/  IMAD.IADD R6, R5, 0x1, -R6 ;  /* 0x0000000105067824 */ /* 0x000fe200078e0a06 */
[----:B------:R-:W5:Y:S02]  /*0540*/  LDC R13, c[0x0][0x140] ;  /* 0x00005000ff0d7b82 */ /* 0x000f640000000800 */
[----:B------:R-:W-:Y:S02]  /*0550*/  LEA.HI R9, R9, R8, RZ, 0x3 ;  /* 0x0000000809097211 */ /* 0x000fe400078f18ff */
[----:B0-----:R-:W-:Y:S02]  /*0560*/  ISETP.NE.OR P0, PT, R0, RZ, !P0 ;  /* 0x000000ff0000720c */ /* 0x001fe40004705670 */
[----:B------:R-:W-:Y:S02]  /*0570*/  SHF.R.S32.HI R0, RZ, 0x3, R9 ;  /* 0x00000003ff007819 */ /* 0x000fe40000011409 */
[----:B-1----:R-:W-:-:S02]  /*0580*/  I2FP.F32.U32 R10, UR8 ;  /* 0x00000008000a7c45 */ /* 0x002fc40008201000 */
[----:B------:R-:W-:-:S03]  /*0590*/  SHF.R.S32.HI R9, RZ, 0x1f, R9 ;  /* 0x0000001fff097819 */ /* 0x000fc60000011409 */
[----:B------:R-:W-:Y:S01]  /*05a0*/  FMUL R10, R10, UR4 ;  /* 0x000000040a0a7c20 */ /* 0x000fe20008400000 */
[----:B------:R-:W-:Y:S01]  /*05b0*/  LEA.HI R9, R9, R0, RZ, 0x2 ;  /* 0x0000000009097211 */ /* 0x000fe200078f10ff */
[----:B------:R-:W-:Y:S01]  /*05c0*/  ULDC UR4, c[0x0][0x154] ;  /* 0x0000550000047ab9 */ /* 0x000fe20000000800 */
[----:B--2---:R-:W-:Y:S01]  /*05d0*/  I2FP.F32.U32 R12, R4 ;  /* 0x00000004000c7245 */ /* 0x004fe20000201000 */
[----:B------:R-:W-:Y:S01]  /*05e0*/  VOTEU.ALL UP0, P0 ;  /* 0x00000000003f7886 */ /* 0x000fe20000000000 */
[----:B------:R-:W-:Y:S01]  /*05f0*/  LOP3.LUT R9, R9, 0xfffffffc, RZ, 0xc0, !PT ;  /* 0xfffffffc09097812 */ /* 0x000fe200078ec0ff */
[----:B------:R-:W0:Y:S01]  /*0600*/  F2I.U32.TRUNC.NTZ R10, R10 ;  /* 0x0000000a000a7305 */ /* 0x000e22000020f000 */
[----:B------:R-:W-:Y:S01]  /*0610*/  VOTEU.ALL UP1, P0 ;  /* 0x00000000003f7886 */ /* 0x000fe20000020000 */
[----:B------:R-:W-:Y:S01]  /*0620*/  FMUL R12, R12, UR4 ;  /* 0x000000040c0c7c20 */ /* 0x000fe20008400000 */
[----:B------:R-:W1:Y:S01]  /*0630*/  @!UP0 S2UR UR7, SR_CgaCtaId ;  /* 0x00000000000789c3 */ /* 0x000e620000008800 */
[----:B------:R-:W-:Y:S01]  /*0640*/  IMAD.IADD R9, R0, 0x1, -R9 ;  /* 0x0000000100097824 */ /* 0x000fe200078e0a09 */
[----:B------:R-:W-:Y:S01]  /*0650*/  SHF.R.S32.HI R0, RZ, 0x1f, R3 ;  /* 0x0000001fff007819 */ /* 0x000fe20000011403 */
[----:B------:R-:W-:Y:S01]  /*0660*/  UMOV UR4, 0x20 ;  /* 0x0000002000047882 */ /* 0x000fe20000000000 */
[----:B------:R-:W-:Y:S01]  /*0670*/  @!UP0 UMOV UR6, 0x400 ;  /* 0x0000040000068882 */ /* 0x000fe20000000000 */
[----:B------:R-:W-:Y:S01]  /*0680*/  IMAD R19, R6, 0x4, R9 ;  /* 0x0000000406137824 */ /* 0x000fe200078e0209 */
[----:B------:R-:W2:Y:S01]  /*0690*/  F2I.U32.TRUNC.NTZ R12, R12 ;  /* 0x0000000c000c7305 */ /* 0x000ea2000020f000 */
[----:B------:R-:W-:Y:S01]  /*06a0*/  LEA.HI R0, R0, R3, RZ, 0x2 ;  /* 0x0000000300007211 */ /* 0x000fe200078f10ff */
[----:B------:R-:W4:Y:S01]  /*06b0*/  LDC R9, c[0x0][0x148] ;  /* 0x00005200ff097b82 */ /* 0x000f220000000800 */
[----:B------:R-:W-:-:S04]  /*06c0*/  @!UP0 UIADD3 UR4, -UR4, 0x100000, URZ ;  /* 0x0010000004048890 */ /* 0x000fc8000fffe13f */
[----:B------:R-:W-:Y:S02]  /*06d0*/  @!UP0 USHF.L.U32 UR5, UR4, 0xb, URZ ;  /* 0x0000000b04058899 */ /* 0x000fe4000800063f */
[----:B------:R-:W-:Y:S01]  /*06e0*/  @!UP0 USHF.L.U32 UR4, UR4, 0x1, URZ ;  /* 0x0000000104048899 */ /* 0x000fe2000800063f */
[----:B------:R-:W-:Y:S01]  /*06f0*/  LEA.HI R6, R19, R19, RZ, 0x1 ;  /* 0x0000001313067211 */ /* 0x000fe200078f08ff */
[----:B0-----:R-:W-:Y:S01]  /*0700*/  IMAD.MOV R14, RZ, RZ, -R10 ;  /* 0x000000ffff0e7224 */ /* 0x001fe200078e0a0a */
[----:B------:R-:W-:Y:S02]  /*0710*/  LOP3.LUT R0, R0, 0xfffffffc, RZ, 0xc0, !PT ;  /* 0xfffffffc00007812 */ /* 0x000fe400078ec0ff */
[----:B------:R-:W-:Y:S01]  /*0720*/  LOP3.LUT R10, R6, 0xfffffffe, RZ, 0xc0, !PT ;  /* 0xfffffffe060a7812 */ /* 0x000fe200078ec0ff */
[----:B---3--:R-:W-:Y:S01]  /*0730*/  IMAD R6, R11, R14, UR8 ;  /* 0x000000080b067e24 */ /* 0x008fe2000f8e020e */
[----:B-----5:R-:W-:Y:S01]  /*0740*/  ISETP.EQ.U32.AND P2, PT, R13, 0x1, PT ;  /* 0x000000010d00780c */ /* 0x020fe20003f42070 */
[----:B------:R-:W-:-:S02]  /*0750*/  IMAD.IADD R3, R3, 0x1, -R0 ;  /* 0x0000000103037824 */ /* 0x000fc400078e0a00 */
[C---:B------:R-:W-:Y:S02]  /*0760*/  IMAD.IADD R11, R19.reuse, 0x1, -R10 ;  /* 0x00000001130b7824 */ /* 0x040fe400078e0a0a */
[----:B------:R-:W-:Y:S01]  /*0770*/  IMAD.SHL.U32 R10, R19, 0x4, RZ ;  /* 0x00000004130a7824 */ /* 0x000fe200078e00ff */
[----:B------:R-:W-:Y:S01]  /*0780*/  ISETP.NE.AND P1, PT, R3, 0x3, PT ;  /* 0x000000030300780c */ /* 0x000fe20003f25270 */
[----:B--2---:R-:W-:Y:S01]  /*0790*/  IMAD.MOV R23, RZ, RZ, -R12 ;  /* 0x000000ffff177224 */ /* 0x004fe200078e0a0c */
[----:B------:R-:W-:Y:S01]  /*07a0*/  ISETP.NE.AND P4, PT, R11, R6, PT ;  /* 0x000000060b00720c */ /* 0x000fe20003f85270 */
[----:B-1----:R-:W-:Y:S01]  /*07b0*/  @!UP0 ULEA UR6, UR7, UR6, 0x18 ;  /* 0x0000000607068291 */ /* 0x002fe2000f8ec03f */
[----:B------:R-:W-:Y:S01]  /*07c0*/  LOP3.LUT R19, R19, 0xc, R10, 0x78, !PT ;  /* 0x0000000c13137812 */ /* 0x000fe200078e780a */
[----:B------:R-:W-:Y:S01]  /*07d0*/  VOTEU.ALL UP0, P0 ;  /* 0x00000000003f7886 */ /* 0x000fe20000000000 */
[----:B------:R-:W-:Y:S01]  /*07e0*/  LOP3.LUT P0, RZ, R8, 0x7, RZ, 0xc0, !PT ;  /* 0x0000000708ff7812 */ /* 0x000fe2000780c0ff */
[----:B------:R-:W-:Y:S01]  /*07f0*/  VIADD R8, R2, 0xffffffff ;  /* 0xffffffff02087836 */ /* 0x000fe20000000000 */
[----:B------:R-:W-:Y:S01]  /*0800*/  ISETP.EQ.OR P1, PT, R3, RZ, !P1 ;  /* 0x000000ff0300720c */ /* 0x000fe20004f22670 */
[----:B----4-:R-:W-:Y:S01]  /*0810*/  IMAD R11, R9, R23, R4 ;  /* 0x00000017090b7224 */ /* 0x010fe200078e0204 */
[----:B------:R-:W-:-:S02]  /*0820*/  ISETP.LT.U32.AND P0, PT, R19, 0x2, !P0 ;  /* 0x000000021300780c */ /* 0x000fc40004701070 */
[----:B------:R-:W-:Y:S02]  /*0830*/  ISETP.EQ.AND P1, PT, R2, RZ, P1 ;  /* 0x000000ff0200720c */ /* 0x000fe40000f22270 */
[----:B------:R-:W-:Y:S01]  /*0840*/  ISETP.GE.U32.AND P6, PT, R8, 0x2, PT ;  /* 0x000000020800780c */ /* 0x000fe20003fc6070 */
[----:B------:R-:W0:Y:S02]  /*0850*/  FENCE.VIEW.ASYNC.S ;  /* 0x00000000000073c6 */ /* 0x000e240000000000 */
[----:B0-----:R0:W1:Y:S01]  /*0860*/  @!UP0 SYNCS.EXCH.64 URZ, [UR6+0xe0], UR4 ;  /* 0x0000e004063f85b2 */ /* 0x0010620008000100 */
[----:B------:R-:W-:Y:S02]  /*0870*/  @P4 LEA.HI R0, R19, R19, RZ, 0x1 ;  /* 0x0000001313004211 */ /* 0x000fe400078f08ff */
[----:B------:R-:W-:Y:S02]  /*0880*/  SEL R18, RZ, 0x1, !P1 ;  /* 0x00000001ff127807 */ /* 0x000fe40004800000 */
[----:B------:R-:W-:-:S02]  /*0890*/  @P4 SHF.R.S32.HI R0, RZ, 0x1, R0 ;  /* 0x00000001ff004819 */ /* 0x000fc40000011400 */
[----:B------:R-:W-:Y:S02]  /*08a0*/  SEL R18, R18, 0x2, P6 ;  /* 0x0000000212127807 */ /* 0x000fe40003000000 */
[----:B------:R-:W-:Y:S02]  /*08b0*/  @P4 ISETP.NE.AND P5, PT, R0, R11, PT ;  /* 0x0000000b0000420c */ /* 0x000fe40003fa5270 */
[----:B------:R-:W-:Y:S02]  /*08c0*/  SEL R11, RZ, 0x1, !P0 ;  /* 0x00000001ff0b7807 */ /* 0x000fe40004000000 */
[----:B------:R-:W-:Y:S02]  /*08d0*/  @P4 SEL R22, RZ, 0x1, P5 ;  /* 0x00000001ff164807 */ /* 0x000fe40002800000 */
[----:B------:R-:W-:Y:S01]  /*08e0*/  LOP3.LUT R0, R92, 0x7f, RZ, 0xc0, !PT ;  /* 0x0000007f5c007812 */ /* 0x000fe200078ec0ff */
[----:B------:R0:W2:Y:S01]  /*08f0*/  @!UP1 SYNCS.EXCH.64 URZ, [UR6+0xe8], UR4 ;  /* 0x0000e804063f95b2 */ /* 0x0000a20008000100 */
[----:B------:R-:W-:Y:S01]  /*0900*/  LOP3.LUT R22, R22, R11, RZ, 0xc0, !PT ;  /* 0x0000000b16167212 */ /* 0x000fe200078ec0ff */
[----:B------:R-:W-:Y:S01]  /*0910*/  NOP ;  /* 0x0000000000007918 */ /* 0x000fe20000000000 */
[----:B------:R-:W-:Y:S05]  /*0920*/  @!P2 BRA `(.L_x_4) ;  /* 0x000000000008a947 */ /* 0x000fea0003800000 */
[----:B-12---:R-:W-:Y:S01]  /*0930*/  UCGABAR_ARV ;  /* 0x00000000000079c7 */ /* 0x006fe20008000000 */
[----:B------:R-:W-:Y:S05]  /*0940*/  BRA `(.L_x_5) ;  /* 0x0000000000047947 */ /* 0x000fea0003800000 */
.L_x_4:
[----:B-12---:R-:W-:Y:S01]  /*0950*/  NOP ;  /* 0x0000000000007918 */ /* 0x006fe20000000000 */
.L_x_5:
[----:B------:R-:W1:Y:S01]  /*0960*/  LDC R2, c[0x0][0x65c] ;  /* 0x00019700ff027b82 */ /* 0x000e620000000800 */
[----:B------:R-:W-:Y:S02]  /*0970*/  IMAD.U32 R10, RZ, RZ, UR8 ;  /* 0x00000008ff0a7e24 */ /* 0x000fe4000f8e00ff */
[----:B------:R-:W-:Y:S01]  /*0980*/  IMAD.MOV.U32 R11, RZ, RZ, RZ ;  /* 0x000000ffff0b7224 */ /* 0x000fe200078e00ff */
[----:B-1----:R-:W-:-:S04]  /*0990*/  ISETP.NE.AND P1, PT, R2, 0x1, PT ;  /* 0x000000010200780c */ /* 0x002fc80003f25270 */
[----:B------:R-:W-:-:S09]  /*09a0*/  P2R R5, PR, RZ, 0x2 ;  /* 0x00000002ff057803 */ /* 0x000fd20000000000 */
[----:B------:R-:W1:Y:S01]  /*09b0*/  @P1 LDC R17, c[0x0][0x10] ;  /* 0x00000400ff111b82 */ /* 0x000e620000000800 */
[----:B------:R-:W-:Y:S02]  /*09c0*/  @P1 IMAD.MOV.U32 R5, RZ, RZ, RZ ;  /* 0x000000ffff051224 */ /* 0x000fe400078e00ff */
[----:B------:R-:W-:-:S05]  /*09d0*/  @P1 IMAD.MOV.U32 R15, RZ, RZ, RZ ;  /* 0x000000ffff0f1224 */ /* 0x000fca00078e00ff */
[----:B------:R-:W2:Y:S01]  /*09e0*/  @!P1 LDC R13, c[0x0][0xc] ;  /* 0x00000300ff0d9b82 */ /* 0x000ea20000000800 */
[----:B0-----:R-:W-:Y:S01]  /*09f0*/  ULDC UR4, c[0x0][0xc] ;  /* 0x0000030000047ab9 */ /* 0x001fe20000000800 */
[----:B------:R-:W-:Y:S01]  /*0a00*/  ULDC UR5, c[0x0][0x10] ;  /* 0x0000040000057ab9 */ /* 0x000fe20000000800 */
[----:B------:R-:W-:Y:S01]  /*0a10*/  ULDC UR6, c[0x0][0x14] ;  /* 0x0000050000067ab9 */ /* 0x000fe20000000800 */
[----:B------:R-:W-:-:S04]  /*0a20*/  UIMAD.WIDE.U32 UR4, UR4, UR5, URZ ;  /* 0x00000005040472a5 */ /* 0x000fc8000f8e003f */
[----:B------:R-:W-:Y:S02]  /*0a30*/  UIMAD.WIDE.U32 UR52, UR4, UR6, URZ ;  /* 0x00000006043472a5 */ /* 0x000fe4000f8e003f */
[----:B------:R-:W-:-:S04]  /*0a40*/  UIMAD UR37, UR5, UR6, URZ ;  /* 0x00000006052572a4 */ /* 0x000fc8000f8e023f */
[----:B------:R-:W-:Y:S01]  /*0a50*/  UIADD3 UR37, UR53, UR37, URZ ;  /* 0x0000002535257290 */ /* 0x000fe2000fffe03f */
[----:B-1----:R-:W-:-:S04]  /*0a60*/  @P1 IMAD.WIDE.U32 R16, R17, UR8, R4 ;  /* 0x0000000811101c25 */ /* 0x002fc8000f8e0004 */
[----:B------:R-:W-:Y:S02]  /*0a70*/  @P1 IMAD.IADD R17, R17, 0x1, R15 ;  /* 0x0000000111111824 */ /* 0x000fe400078e020f */
[----:B--2---:R-:W-:-:S04]  /*0a80*/  @!P1 IMAD.WIDE.U32 R10, R4, R13, R10 ;  /* 0x0000000d040a9225 */ /* 0x004fc800078e000a */
[----:B------:R-:W-:Y:S02]  /*0a90*/  @!P1 IMAD.MOV.U32 R16, RZ, RZ, R10 ;  /* 0x000000ffff109224 */ /* 0x000fe400078e000a */
[----:B------:R-:W-:Y:S01]  /*0aa0*/  @!P1 IMAD.MOV.U32 R17, RZ, RZ, R11 ;  /* 0x000000ffff119224 */ /* 0x000fe200078e000b */
[----:B------:R-:W-:Y:S06]  /*0ab0*/  @!P2 BRA `(.L_x_6) ;  /* 0x00000000000ca947 */ /* 0x000fec0003800000 */
[----:B------:R-:W-:Y:S01]  /*0ac0*/  UCGABAR_WAIT ;  /* 0x0000000000007dc7 */ /* 0x000fe20008000000 */
[----:B------:R-:W-:Y:S01]  /*0ad0*/  CCTL.IVALL ;  /* 0x00000000ff00798f */ /* 0x000fe20002000000 */
[----:B------:R-:W-:Y:S05]  /*0ae0*/  BRA `(.L_x_7) ;  /* 0x0000000000047947 */ /* 0x000fea0003800000 */
.L_x_6:
[----:B------:R-:W-:Y:S06]  /*0af0*/  BAR.SYNC.DEFER_BLOCKING 0x0 ;  /* 0x0000000000007b1d */ /* 0x000fec0000010000 */
.L_x_7:
[----:B------:R-:W-:Y:S05]  /*0b00*/  @!P3 BRA `(.L_x_8) ;  /* 0x0000006c0090b947 */ /* 0x000fea0003800000 */
[----:B------:R-:W-:-:S13]  /*0b10*/  ISETP.GT.U32.AND P0, PT, R8, 0x1, PT ;  /* 0x000000010800780c */ /* 0x000fda0003f04070 */
[----:B------:R-:W-:Y:S05]  /*0b20*/  @P0 EXIT ;  /* 0x000000000000094d */ /* 0x000fea0003800000 */
[----:B------:R-:W-:Y:S01]  /*0b30*/  ULDC.64 UR4, c[0x0][0x650] ;  /* 0x0001940000047ab9 */ /* 0x000fe20000000a00 */
[----:B------:R-:W-:Y:S01]  /*0b40*/  PRMT R3, RZ, 0x7610, R3 ;  /* 0x00007610ff037816 */ /* 0x000fe20000000003 */
[----:B------:R-:W-:Y:S01]  /*0b50*/  IMAD.MOV.U32 R99, RZ, RZ, -0x1 ;  /* 0xffffffffff637424 */ /* 0x000fe200078e00ff */
[----:B------:R-:W-:Y:S01]  /*0b60*/  ISETP.GE.U32.AND P0, PT, R16, UR4, PT ;  /* 0x0000000410007c0c */ /* 0x000fe2000bf06070 */
[----:B------:R-:W-:Y:S02]  /*0b70*/  IMAD.MOV.U32 R96, RZ, RZ, -0x1 ;  /* 0xffffffffff607424 */ /* 0x000fe400078e00ff */
[----:B------:R-:W-:Y:S01]  /*0b80*/  IMAD.MOV.U32 R97, RZ, RZ, -0x1 ;  /* 0xffffffffff617424 */ /* 0x000fe200078e00ff */
[----:B------:R-:W-:-:S13]  /*0b90*/  ISETP.GE.U32.AND.EX P0, PT, R17, UR5, PT, P0 ;  /* 0x0000000511007c0c */ /* 0x000fda000bf06100 */
[----:B------:R-:W-:Y:S05]  /*0ba0*/  @P0 BRA `(.L_x_9) ;  /* 0x0000000400280947 */ /* 0x000fea0003800000 */
[----:B------:R-:W0:Y:S01]  /*0bb0*/  LDC.64 R24, c[0x0][0x628] ;  /* 0x00018a00ff187b82 */ /* 0x000e220000000a00 */
[----:B------:R-:W-:Y:S02]  /*0bc0*/  IMAD.MOV.U32 R10, RZ, RZ, R16 ;  /* 0x000000ffff0a7224 */ /* 0x000fe400078e0010 */
[----:B------:R-:W-:-:S05]  /*0bd0*/  IMAD.MOV.U32 R11, RZ, RZ, R17 ;  /* 0x000000ffff0b7224 */ /* 0x000fca00078e0011 */
[----:B------:R-:W1:Y:S08]  /*0be0*/  LDC R8, c[0x0][0x630] ;  /* 0x00018c00ff087b82 */ /* 0x000e700000000800 */
[----:B------:R-:W2:Y:S01]  /*0bf0*/  LDC.64 R26, c[0x0][0x620] ;  /* 0x00018800ff1a7b82 */ /* 0x000ea20000000a00 */
[----:B0-----:R-:W-:-:S04]  /*0c00*/  ISETP.NE.U32.AND P0, PT, R24, RZ, PT ;  /* 0x000000ff1800720c */ /* 0x001fc80003f05070 */
[----:B------:R-:W-:-:S13]  /*0c10*/  ISETP.NE.AND.EX P0, PT, R25, RZ, PT, P0 ;  /* 0x000000ff1900720c */ /* 0x000fda0003f05300 */
[----:B-12---:R-:W-:Y:S05]  /*0c20*/  @!P0 BRA `(.L_x_10) ;  /* 0x0000000000288947 */ /* 0x006fea0003800000 */
[----:B------:R-:W0:Y:S02]  /*0c30*/  LDC R3, c[0x0][0x634] ;  /* 0x00018d00ff037b82 */ /* 0x000e240000000800 */
[----:B0-----:R-:W-:-:S05]  /*0c40*/  IADD3 R3, P0, R16, R3, RZ ;  /* 0x0000000310037210 */ /* 0x001fca0007f1e0ff */
[----:B------:R-:W-:-:S04]  /*0c50*/  IMAD.X R21, RZ, RZ, R17, P0 ;  /* 0x000000ffff157224 */ /* 0x000fc800000e0611 */
[----:B------:R-:W-:-:S04]  /*0c60*/  IMAD.WIDE.U32 R10, R21, R24, RZ ;  /* 0x00000018150a7225 */ /* 0x000fc800078e00ff */
[----:B------:R-:W-:-:S04]  /*0c70*/  IMAD.WIDE.U32 R12, P0, R3, R25, R10 ;  /* 0x00000019030c7225 */ /* 0x000fc8000780000a */
[----:B------:R-:W-:-:S04]  /*0c80*/  IMAD.WIDE.U32 R10, R3, R24, RZ ;  /* 0x00000018030a7225 */ /* 0x000fc800078e00ff */
[----:B------:R-:W-:Y:S01]  /*0c90*/  IMAD.X R15, RZ, RZ, RZ, P0 ;  /* 0x000000ffff0f7224 */ /* 0x000fe200000e06ff */
[----:B------:R-:W-:Y:S01]  /*0ca0*/  IADD3 RZ, P0, R11, R12, RZ ;  /* 0x0000000c0bff7210 */ /* 0x000fe20007f1e0ff */
[----:B------:R-:W-:-:S04]  /*0cb0*/  IMAD.MOV.U32 R14, RZ, RZ, R13 ;  /* 0x000000ffff0e7224 */ /* 0x000fc800078e000d */
[----:B------:R-:W-:-:S08]  /*0cc0*/  IMAD.WIDE.U32.X R10, R21, R25, R14, P0 ;  /* 0x00000019150a7225 */ /* 0x000fd000000e040e */
.L_x_10:
[----:B------:R-:W0:Y:S01]  /*0cd0*/  LDC.64 R30, c[0x0][0x640] ;  /* 0x00019000ff1e7b82 */ /* 0x000e220000000a00 */
[-CC-:B------:R-:W-:Y:S01]  /*0ce0*/  SHF.R.U64 R97, R10, R8.reuse, R11.reuse ;  /* 0x000000080a617219 */ /* 0x180fe2000000120b */
[----:B------:R-:W-:Y:S01]  /*0cf0*/  IMAD R29, R9, R23, R4 ;  /* 0x00000017091d7224 */ /* 0x000fe200078e0204 */
[----:B------:R-:W-:Y:S01]  /*0d00*/  SHF.R.U32.HI R3, RZ, R8, R11 ;  /* 0x00000008ff037219 */ /* 0x000fe2000001160b */
[----:B------:R-:W-:Y:S01]  /*0d10*/  IMAD.MOV.U32 R23, RZ, RZ, 0x1 ;  /* 0x00000001ff177424 */ /* 0x000fe200078e00ff */
[----:B------:R-:W-:-:S03]  /*0d20*/  IADD3 R5, P0, RZ, -R97, RZ ;  /* 0x80000061ff057210 */ /* 0x000fc60007f1e0ff */
[----:B------:R-:W1:Y:S02]  /*0d30*/  LDC R12, c[0x0][0x618] ;  /* 0x00018600ff0c7b82 */ /* 0x000e640000000800 */
[----:B------:R-:W-:Y:S02]  /*0d40*/  IMAD.X R3, RZ, RZ, ~R3, P0 ;  /* 0x000000ffff037224 */ /* 0x000fe400000e0e03 */
[----:B------:R-:W-:-:S04]  /*0d50*/  IMAD.WIDE.U32 R10, R5, R26, R16 ;  /* 0x0000001a050a7225 */ /* 0x000fc800078e0010 */
[----:B------:R-:W2:Y:S01]  /*0d60*/  LDC R20, c[0x0][0x608] ;  /* 0x00018200ff147b82 */ /* 0x000ea20000000800 */
[----:B------:R-:W-:Y:S02]  /*0d70*/  IMAD R8, R3, R26, RZ ;  /* 0x0000001a03087224 */ /* 0x000fe400078e02ff */
[----:B------:R-:W-:Y:S02]  /*0d80*/  IMAD.MOV.U32 R3, RZ, RZ, -0x1 ;  /* 0xffffffffff037424 */ /* 0x000fe400078e00ff */
[----:B------:R-:W-:-:S03]  /*0d90*/  IMAD R5, R5, R27, R8 ;  /* 0x0000001b05057224 */ /* 0x000fc600078e0208 */
[----:B------:R-:W3:Y:S01]  /*0da0*/  LDC R28, c[0x0][0x658] ;  /* 0x00019600ff1c7b82 */ /* 0x000ee20000000800 */
[----:B------:R-:W-:Y:S01]  /*0db0*/  IMAD.IADD R5, R11, 0x1, R5 ;  /* 0x000000010b057824 */ /* 0x000fe200078e0205 */
[----:B0-----:R-:W-:-:S04]  /*0dc0*/  ISETP.NE.U32.AND P0, PT, R30, RZ, PT ;  /* 0x000000ff1e00720c */ /* 0x001fc80003f05070 */
[----:B------:R-:W-:Y:S02]  /*0dd0*/  ISETP.NE.AND.EX P0, PT, R31, RZ, PT, P0 ;  /* 0x000000ff1f00720c */ /* 0x000fe40003f05300 */
[----:B------:R-:W0:Y:S01]  /*0de0*/  LDC R24, c[0x0][0x600] ;  /* 0x00018000ff187b82 */ /* 0x000e220000000800 */
[-CC-:B-1----:R-:W-:Y:S02]  /*0df0*/  SHF.R.U64 R14, R10, R12.reuse, R5.reuse ;  /* 0x0000000c0a0e7219 */ /* 0x182fe40000001205 */
[----:B------:R-:W-:-:S05]  /*0e00*/  SHF.R.U32.HI R5, RZ, R12, R5 ;  /* 0x0000000cff057219 */ /* 0x000fca0000011605 */
[----:B------:R-:W1:Y:S01]  /*0e10*/  LDC R15, c[0x0][0x648] ;  /* 0x00019200ff0f7b82 */ /* 0x000e620000000800 */
[-CC-:B--2---:R-:W-:Y:S02]  /*0e20*/  SHF.R.U64 R27, R14, R20.reuse, R5.reuse ;  /* 0x000000140e1b7219 */ /* 0x184fe40000001205 */
[----:B------:R-:W-:-:S05]  /*0e30*/  SHF.R.U32.HI R5, RZ, R20, R5 ;  /* 0x00000014ff057219 */ /* 0x000fca0000011605 */
[----:B------:R-:W2:Y:S01]  /*0e40*/  LDC R21, c[0x0][0x638] ;  /* 0x00018e00ff157b82 */ /* 0x000ea20000000800 */
[-CC-:B---3--:R-:W-:Y:S02]  /*0e50*/  SHF.R.U64 R20, R27, R28.reuse, R5.reuse ;  /* 0x0000001c1b147219 */ /* 0x188fe40000001205 */
[-C--:B------:R-:W-:Y:S02]  /*0e60*/  SHF.L.U32 R3, R3, R28.reuse, RZ ;  /* 0x0000001c03037219 */ /* 0x080fe400000006ff */
[----:B------:R-:W-:Y:S01]  /*0e70*/  SHF.R.U32.HI R5, RZ, R28, R5 ;  /* 0x0000001cff057219 */ /* 0x000fe20000011605 */
[----:B------:R-:W-:Y:S01]  /*0e80*/  IMAD.MOV.U32 R4, RZ, RZ, R20 ;  /* 0x000000ffff047224 */ /* 0x000fe200078e0014 */
[----:B------:R-:W-:Y:S01]  /*0e90*/  LOP3.LUT R12, RZ, R3, RZ, 0x33, !PT ;  /* 0x00000003ff0c7212 */ /* 0x000fe200078e33ff */
[----:B------:R-:W3:Y:S01]  /*0ea0*/  LDC R25, c[0x0][0x610] ;  /* 0x00018400ff197b82 */ /* 0x000ee20000000800 */
[----:B------:R-:W-:Y:S05]  /*0eb0*/  @!P0 BRA `(.L_x_11) ;  /* 0x0000000000288947 */ /* 0x000fea0003800000 */
[----:B------:R-:W4:Y:S02]  /*0ec0*/  LDC R3, c[0x0][0x64c] ;  /* 0x00019300ff037b82 */ /* 0x000f240000000800 */
[----:B----4-:R-:W-:-:S05]  /*0ed0*/  IADD3 R3, P0, R20, R3, RZ ;  /* 0x0000000314037210 */ /* 0x010fca0007f1e0ff */
        /* <DEDUP_REMOVED lines=8> */
.L_x_11:
[----:B-1----:R-:W-:Y:S01]  /*0f60*/  SHF.R.U64 R4, R4, R15, R5 ;  /* 0x0000000f04047219 */ /* 0x002fe20000001205 */
[----:B0-----:R-:W-:Y:S01]  /*0f70*/  VIADD R5, R24, 0xffffffff ;  /* 0xffffffff18057836 */ /* 0x001fe20000000000 */
[----:B------:R-:W-:Y:S02]  /*0f80*/  SHF.L.U32 R3, R23, R28, RZ ;  /* 0x0000001c17037219 */ /* 0x000fe400000006ff */
[----:B------:R-:W-:Y:S01]  /*0f90*/  LOP3.LUT R12, R27, R12, RZ, 0xc0, !PT ;  /* 0x0000000c1b0c7212 */ /* 0x000fe200078ec0ff */
[----:B------:R-:W-:Y:S01]  /*0fa0*/  IMAD.MOV R8, RZ, RZ, -R4 ;  /* 0x000000ffff087224 */ /* 0x000fe200078e0a04 */
[----:B------:R-:W-:Y:S02]  /*0fb0*/  SEL R6, R6, R29, !P1 ;  /* 0x0000001d06067207 */ /* 0x000fe40004800000 */
[----:B------:R-:W-:Y:S01]  /*0fc0*/  LOP3.LUT R5, R14, R5, RZ, 0xc0, !PT ;  /* 0x000000050e057212 */ /* 0x000fe200078ec0ff */
[----:B------:R-:W-:Y:S02]  /*0fd0*/  IMAD R9, R3, R4, R12 ;  /* 0x0000000403097224 */ /* 0x000fe400078e020c */
[----:B--2---:R-:W-:-:S02]  /*0fe0*/  IMAD R3, R8, R21, R20 ;  /* 0x0000001508037224 */ /* 0x004fc400078e0214 */
[----:B---3--:R-:W-:Y:S02]  /*0ff0*/  IMAD R6, R9, R25, R6 ;  /* 0x0000001909067224 */ /* 0x008fe400078e0206 */
[----:B------:R-:W-:Y:S02]  /*1000*/  IMAD R99, R3, R24, R5 ;  /* 0x0000001803637224 */ /* 0x000fe400078e0205 */
[----:B------:R-:W-:-:S03]  /*1010*/  IMAD.MOV.U32 R4, RZ, RZ, 0x1 ;  /* 0x00000001ff047424 */ /* 0x000fc600078e00ff */
[----:B------:R-:W-:Y:S02]  /*1020*/  SEL R96, R99, R6, !P1 ;  /* 0x0000000663607207 */ /* 0x000fe40004800000 */
[----:B------:R-:W-:Y:S02]  /*1030*/  PRMT R3, R4, 0x7610, R3 ;  /* 0x0000761004037816 */ /* 0x000fe40000000003 */
[----:B------:R-:W-:-:S07]  /*1040*/  SEL R99, R6, R99, !P1 ;  /* 0x0000006306637207 */ /* 0x000fce0004800000 */
.L_x_9:
[----:B------:R-:W-:-:S08]  /*1050*/  NOP ;  /* 0x0000000000007918 */ /* 0x000fd00000000000 */
[----:B------:R-:W0:Y:S02]  /*1060*/  USETMAXREG.TRY_ALLOC.CTAPOOL UP0, 0xe8 ;  /* 0x000000e8000079c8 */ /* 0x000e240008000600 */
[----:B0-----:R-:W-:-:S13]  /*1070*/  PLOP3.LUT P0, PT, PT, PT, UP0, 0x80, 0x0 ;  /* 0x000000000000781c */ /* 0x001fda0003f0f008 */
[----:B------:R-:W-:Y:S05]  /*1080*/  @!P0 BRA `(.L_x_9) ;  /* 0xfffffffc00f08947 */ /* 0x000fea000383ffff */
[----:B------:R-:W-:Y:S01]  /*1090*/  ULDC.64 UR4, c[0x0][0x598] ;  /* 0x0001660000047ab9 */ /* 0x000fe20000000a00 */
[----:B------:R-:W-:Y:S01]  /*10a0*/  ULDC.64 UR54, c[0x0][0x208] ;  /* 0x0000820000367ab9 */ /* 0x000fe20000000a00 */
[----:B------:R-:W-:-:S04]  /*10b0*/  ISETP.NE.U32.AND P0, PT, RZ, UR4, PT ;  /* 0x00000004ff007c0c */ /* 0x000fc8000bf05070 */
[----:B------:R-:W-:-:S13]  /*10c0*/  ISETP.NE.AND.EX P0, PT, RZ, UR5, PT, P0 ;  /* 0x00000005ff007c0c */ /* 0x000fda000bf05300 */
[----:B------:R-:W-:Y:S05]  /*10d0*/  @!P0 BRA `(.L_x_12) ;  /* 0x00000000001c8947 */ /* 0x000fea0003800000 */
[----:B------:R-:W0:Y:S02]  /*10e0*/  LDC.64 R4, c[0x0][0x598] ;  /* 0x00016600ff047b82 */ /* 0x000e240000000a00 */
[----:B0-----:R-:W2:Y:S02]  /*10f0*/  LDG.E.64 R4, desc[UR54][R4.64] ;  /* 0x0000003604047981 */ /* 0x001ea4000c1e1b00 */
[----:B--2---:R-:W-:-:S04]  /*1100*/  ISETP.NE.U32.AND P0, PT, R4, RZ, PT ;  /* 0x000000ff0400720c */ /* 0x004fc80003f05070 */
[----:B------:R-:W-:-:S13]  /*1110*/  ISETP.NE.AND.EX P0, PT, R5, RZ, PT, P0 ;  /* 0x000000ff0500720c */ /* 0x000fda0003f05300 */
[----:B------:R-:W-:Y:S05]  /*1120*/  @!P0 BRA `(.L_x_12) ;  /* 0x0000000000088947 */ /* 0x000fea0003800000 */
[----:B------:R0:W5:Y:S01]  /*1130*/  LD.E R23, desc[UR54][R4.64] ;  /* 0x0000003604177980 */ /* 0x000162000c101900 */
[----:B------:R-:W-:Y:S05]  /*1140*/  BRA `(.L_x_13) ;  /* 0x0000000000247947 */ /* 0x000fea0003800000 */
.L_x_12:
[----:B------:R-:W-:Y:S02]  /*1150*/  ULDC.64 UR4, c[0x0][0x588] ;  /* 0x0001620000047ab9 */ /* 0x000fe40000000a00 */
[----:B------:R-:W-:-:S04]  /*1160*/  ISETP.NE.U32.AND P0, PT, RZ, UR4, PT ;  /* 0x00000004ff007c0c */ /* 0x000fc8000bf05070 */
[----:B------:R-:W-:-:S13]  /*1170*/  ISETP.NE.AND.EX P0, PT, RZ, UR5, PT, P0 ;  /* 0x00000005ff007c0c */ /* 0x000fda000bf05300 */
[----:B------:R-:W-:Y:S05]  /*1180*/  @!P0 BRA `(.L_x_14) ;  /* 0x00000000000c8947 */ /* 0x000fea0003800000 */
[----:B------:R-:W0:Y:S02]  /*1190*/  LDC.64 R4, c[0x0][0x588] ;  /* 0x00016200ff047b82 */ /* 0x000e240000000a00 */
[----:B0-----:R1:W5:Y:S01]  /*11a0*/  LDG.E R23, desc[UR54][R4.64] ;  /* 0x0000003604177981 */ /* 0x001362000c1e1900 */
[----:B------:R-:W-:Y:S05]  /*11b0*/  BRA `(.L_x_13) ;  /* 0x0000000000087947 */ /* 0x000fea0003800000 */
.L_x_14:
[----:B------:R-:W-:Y:S02]  /*11c0*/  ULDC UR4, c[0x0][0x580] ;  /* 0x0001600000047ab9 */ /* 0x000fe40000000800 */
[----:B------:R-:W-:-:S07]  /*11d0*/  IMAD.U32 R23, RZ, RZ, UR4 ;  /* 0x00000004ff177e24 */ /* 0x000fce000f8e00ff */
.L_x_13:
[----:B------:R-:W-:Y:S02]  /*11e0*/  ULDC.64 UR4, c[0x0][0x5a0] ;  /* 0x0001680000047ab9 */ /* 0x000fe40000000a00 */
[----:B------:R-:W-:-:S04]  /*11f0*/  ISETP.NE.U32.AND P0, PT, RZ, UR4, PT ;  /* 0x00000004ff007c0c */ /* 0x000fc8000bf05070 */
[----:B------:R-:W-:-:S13]  /*1200*/  ISETP.NE.AND.EX P0, PT, RZ, UR5, PT, P0 ;  /* 0x00000005ff007c0c */ /* 0x000fda000bf05300 */
[----:B------:R-:W-:Y:S05]  /*1210*/  @!P0 BRA `(.L_x_15) ;  /* 0x00000000001c8947 */ /* 0x000fea0003800000 */
[----:B01----:R-:W0:Y:S02]  /*1220*/  LDC.64 R4, c[0x0][0x5a0] ;  /* 0x00016800ff047b82 */ /* 0x003e240000000a00 */
[----:B0-----:R-:W2:Y:S02]  /*1230*/  LDG.E.64 R4, desc[UR54][R4.64] ;  /* 0x0000003604047981 */ /* 0x001ea4000c1e1b00 */
[----:B--2---:R-:W-:-:S04]  /*1240*/  ISETP.NE.U32.AND P0, PT, R4, RZ, PT ;  /* 0x000000ff0400720c */ /* 0x004fc80003f05070 */
[----:B------:R-:W-:-:S13]  /*1250*/  ISETP.NE.AND.EX P0, PT, R5, RZ, PT, P0 ;  /* 0x000000ff0500720c */ /* 0x000fda0003f05300 */
[----:B------:R-:W-:Y:S05]  /*1260*/  @!P0 BRA `(.L_x_15) ;  /* 0x0000000000088947 */ /* 0x000fea0003800000 */
[----:B------:R0:W5:Y:S01]  /*1270*/  LD.E R90, desc[UR54][R4.64] ;  /* 0x00000036045a7980 */ /* 0x000162000c101900 */
[----:B------:R-:W-:Y:S05]  /*1280*/  BRA `(.L_x_16) ;  /* 0x0000000000247947 */ /* 0x000fea0003800000 */
.L_x_15:
[----:B------:R-:W-:Y:S02]  /*1290*/  ULDC.64 UR4, c[0x0][0x590] ;  /* 0x0001640000047ab9 */ /* 0x000fe40000000a00 */
[----:B------:R-:W-:-:S04]  /*12a0*/  ISETP.NE.U32.AND P0, PT, RZ, UR4, PT ;  /* 0x00000004ff007c0c */ /* 0x000fc8000bf05070 */
[----:B------:R-:W-:-:S13]  /*12b0*/  ISETP.NE.AND.EX P0, PT, RZ, UR5, PT, P0 ;  /* 0x00000005ff007c0c */ /* 0x000fda000bf05300 */
[----:B------:R-:W-:Y:S05]  /*12c0*/  @!P0 BRA `(.L_x_17) ;  /* 0x00000000000c8947 */ /* 0x000fea0003800000 */
[----:B------:R-:W2:Y:S02]  /*12d0*/  LDC.64 R90, c[0x0][0x590] ;  /* 0x00016400ff5a7b82 */ /* 0x000ea40000000a00 */
[----:B--2---:R2:W5:Y:S01]  /*12e0*/  LDG.E R90, desc[UR54][R90.64] ;  /* 0x000000365a5a7981 */ /* 0x004562000c1e1900 */
[----:B------:R-:W-:Y:S05]  /*12f0*/  BRA `(.L_x_16) ;  /* 0x0000000000087947 */ /* 0x000fea0003800000 */
.L_x_17:
[----:B------:R-:W-:Y:S02]  /*1300*/  ULDC UR4, c[0x0][0x584] ;  /* 0x0001610000047ab9 */ /* 0x000fe40000000800 */
[----:B------:R-:W-:-:S07]  /*1310*/  IMAD.U32 R90, RZ, RZ, UR4 ;  /* 0x00000004ff5a7e24 */ /* 0x000fce000f8e00ff */
.L_x_16:
[----:B------:R-:W-:-:S13]  /*1320*/  LOP3.LUT P0, RZ, R3, 0xff, RZ, 0xc0, !PT ;  /* 0x000000ff03ff7812 */ /* 0x000fda000780c0ff */
[----:B------:R-:W-:Y:S05]  /*1330*/  @!P0 EXIT ;  /* 0x000000000000894d */ /* 0x000fea0003800000 */
[----:B01----:R-:W0:Y:S01]  /*1340*/  LDC R5, c[0x0][0x658] ;  /* 0x00019600ff057b82 */ /* 0x003e220000000800 */
[----:B------:R-:W-:Y:S01]  /*1350*/  ULDC.64 UR4, c[0x0][0x288] ;  /* 0x0000a20000047ab9 */ /* 0x000fe20000000a00 */
[----:B------:R-:W-:Y:S01]  /*1360*/  LOP3.LUT R7, R7, 0x1, RZ, 0xc0, !PT ;  /* 0x0000000107077812 */ /* 0x000fe200078ec0ff */
[----:B------:R-:W-:Y:S01]  /*1370*/  IMAD.U32 R4, RZ, RZ, UR4 ;  /* 0x00000004ff047e24 */ /* 0x000fe2000f8e00ff */
[----:B------:R-:W-:Y:S01]  /*1380*/  SHF.R.U32.HI R3, RZ, 0x2, R92 ;  /* 0x00000002ff037819 */ /* 0x000fe2000001165c */
[----:B------:R-:W-:Y:S01]  /*1390*/  UIADD3 UR4, UR5, 0xf, URZ ;  /* 0x0000000f05047890 */ /* 0x000fe2000fffe03f */
[----:B------:R-:W-:Y:S01]  /*13a0*/  SHF.R.U32.HI R0, RZ, 0x1, R0 ;  /* 0x00000001ff007819 */ /* 0x000fe20000011600 */
[----:B------:R-:W-:Y:S01]  /*13b0*/  IMAD.SHL.U32 R88, R7, 0x40, RZ ;  /* 0x0000004007587824 */ /* 0x000fe200078e00ff */
[----:B------:R-:W-:Y:S01]  /*13c0*/  LOP3.LUT R3, R3, 0x7, RZ, 0xc0, !PT ;  /* 0x0000000703037812 */ /* 0x000fe200078ec0ff */
[----:B------:R-:W-:Y:S01]  /*13d0*/  USHF.R.S32.HI UR5, URZ, 0x1f, UR4 ;  /* 0x0000001f3f057899 */ /* 0x000fe20008011404 */
[----:B--2---:R-:W-:Y:S01]  /*13e0*/  LOP3.LUT R91, R92, 0x3, RZ, 0xc0, !PT ;  /* 0x000000035c5b7812 */ /* 0x004fe200078ec0ff */
[----:B------:R-:W-:Y:S01]  /*13f0*/  ULDC.64 UR6, c[0x0][0x5c8] ;  /* 0x0001720000067ab9 */ /* 0x000fe20000000a00 */
[----:B------:R-:W-:Y:S01]  /*1400*/  LOP3.LUT R0, R0, 0x30, RZ, 0xc0, !PT ;  /* 0x0000003000007812 */ /* 0x000fe200078ec0ff */
[----:B------:R-:W-:Y:S01]  /*1410*/  ULEA.HI UR5, UR5, UR4, URZ, 0x4 ;  /* 0x0000000405057291 */ /* 0x000fe2000f8f203f */
[--C-:B------:R-:W-:Y:S01]  /*1420*/  LOP3.LUT R88, R88, 0x40, R3.reuse, 0xe2, !PT ;  /* 0x0000004058587812 */ /* 0x100fe200078ee203 */
[----:B------:R-:W-:Y:S01]  /*1430*/  IMAD R91, R91, -0x2, R4 ;  /* 0xfffffffe5b5b7824 */ /* 0x000fe200078e0204 */
[-C--:B------:R-:W-:Y:S01]  /*1440*/  IADD3 R4, RZ, -R0.reuse, -R3 ;  /* 0x80000000ff047210 */ /* 0x080fe20007ffe803 */
[----:B------:R-:W-:Y:S01]  /*1450*/  USHF.R.S32.HI UR51, URZ, 0x4, UR5 ;  /* 0x000000043f337899 */ /* 0x000fe20008011405 */
[----:B------:R-:W-:Y:S01]  /*1460*/  LOP3.LUT R88, R88, R0, RZ, 0xfc, !PT ;  /* 0x0000000058587212 */ /* 0x000fe200078efcff */
[----:B------:R-:W-:Y:S01]  /*1470*/  IMAD.MOV.U32 R0, RZ, RZ, -0x1 ;  /* 0xffffffffff007424 */ /* 0x000fe200078e00ff */
[----:B------:R-:W-:Y:S01]  /*1480*/  LOP3.LUT R93, R92, 0x80, RZ, 0xc0, !PT ;  /* 0x000000805c5d7812 */ /* 0x000fe200078ec0ff */
[----:B------:R-:W-:Y:S01]  /*1490*/  UISETP.LT.AND UP0, UPT, UR51, 0x1, UPT ;  /* 0x000000013300788c */ /* 0x000fe2000bf01270 */
[----:B------:R-:W-:Y:S01]  /*14a0*/  IMAD R4, R7, -0x40, R4 ;  /* 0xffffffc007047824 */ /* 0x000fe200078e0204 */
[----:B------:R-:W-:Y:S01]  /*14b0*/  ULDC UR4, c[0x0][0x284] ;  /* 0x0000a10000047ab9 */ /* 0x000fe20000000800 */
[----:B0-----:R-:W-:Y:S01]  /*14c0*/  SHF.L.U32 R0, R0, R5, RZ ;  /* 0x0000000500007219 */ /* 0x001fe200000006ff */
[----:B------:R-:W-:Y:S01]  /*14d0*/  USHF.L.U32 UR39, UR6, 0x8, URZ ;  /* 0x0000000806277899 */ /* 0x000fe2000800063f */
[----:B------:R-:W-:Y:S01]  /*14e0*/  IMAD.SHL.U32 R92, R92, 0x2, RZ ;  /* 0x000000025c5c7824 */ /* 0x000fe200078e00ff */
[----:B------:R-:W-:Y:S01]  /*14f0*/  USEL UR50, UR51, 0x1, UP0 ;  /* 0x0000000133327887 */ /* 0x000fe20008000000 */
[----:B------:R-:W-:Y:S01]  /*1500*/  LOP3.LUT R102, R18, 0x1, RZ, 0xfc, !PT ;  /* 0x0000000112667812 */ /* 0x000fe200078efcff */
[----:B------:R-:W-:Y:S01]  /*1510*/  VIADD R95, R4, UR4 ;  /* 0x00000004045f7c36 */ /* 0x000fe20008000000 */
[----:B------:R-:W-:Y:S01]  /*1520*/  SHF.R.U32.HI R93, RZ, 0x7, R93 ;  /* 0x00000007ff5d7819 */ /* 0x000fe2000001165d */
[----:B------:R-:W-:Y:S01]  /*1530*/  IMAD.MOV.U32 R89, RZ, RZ, RZ ;  /* 0x000000ffff597224 */ /* 0x000fe200078e00ff */
[----:B------:R-:W-:Y:S01]  /*1540*/  LOP3.LUT R94, RZ, R0, RZ, 0x33, !PT ;  /* 0x00000000ff5e7212 */ /* 0x000fe200078e33ff */
[----:B------:R-:W-:-:S02]  /*1550*/  USHF.L.U64.HI UR38, UR6, 0x8, UR7 ;  /* 0x0000000806267899 */ /* 0x000fc40008010207 */
[----:B------:R-:W-:Y:S02]  /*1560*/  ULOP3.LUT UR40, UR39, 0x2, URZ, 0xfc, !UPT ;  /* 0x0000000227287892 */ /* 0x000fe4000f8efc3f */
[----:B------:R-:W-:Y:S02]  /*1570*/  ULOP3.LUT UR41, UR39, 0x10, URZ, 0xfc, !UPT ;  /* 0x0000001027297892 */ /* 0x000fe4000f8efc3f */
[----:B------:R-:W-:Y:S02]  /*1580*/  ULOP3.LUT UR42, UR39, 0x12, URZ, 0xfc, !UPT ;  /* 0x00000012272a7892 */ /* 0x000fe4000f8efc3f */
[----:B------:R-:W-:Y:S02]  /*1590*/  ULOP3.LUT UR43, UR39, 0x20, URZ, 0xfc, !UPT ;  /* 0x00000020272b7892 */ /* 0x000fe4000f8efc3f */
[----:B------:R-:W-:Y:S02]  /*15a0*/  ULOP3.LUT UR44, UR39, 0x22, URZ, 0xfc, !UPT ;  /* 0x00000022272c7892 */ /* 0x000fe4000f8efc3f */
[----:B------:R-:W-:-:S02]  /*15b0*/  ULOP3.LUT UR45, UR39, 0x30, URZ, 0xfc, !UPT ;  /* 0x00000030272d7892 */ /* 0x000fc4000f8efc3f */
[----:B------:R-:W-:Y:S02]  /*15c0*/  ULOP3.LUT UR46, UR39, 0x32, URZ, 0xfc, !UPT ;  /* 0x00000032272e7892 */ /* 0x000fe4000f8efc3f */
[----:B------:R-:W-:Y:S01]  /*15d0*/  UIADD3 UR50, UR51, -UR50, URZ ;  /* 0x8000003233327290 */ /* 0x000fe2000fffe03f */
[----:B------:R-:W-:Y:S01]  /*15e0*/  UMOV UR49, URZ ;  /* 0x0000003f00317c82 */ /* 0x000fe20008000000 */
[----:B------:R-:W-:-:S10]  /*15f0*/  UMOV UR36, URZ ;  /* 0x0000003f00247c82 */ /* 0x000fd40008000000 */
.L_x_163:
[----:B0-----:R-:W0:Y:S01]  /*1600*/  SHFL.IDX PT, R0, R93, RZ, 0x1f ;  /* 0x00001fff5d007589 */ /* 0x001e2200000e0000 */
[----:B------:R-:W1:Y:S01]  /*1610*/  S2UR UR6, SR_CgaCtaId ;  /* 0x00000000000679c3 */ /* 0x000e620000008800 */
[----:B------:R-:W-:Y:S01]  /*1620*/  UMOV UR47, 0x400 ;  /* 0x00000400002f7882 */ /* 0x000fe20000000000 */
[----:B0-----:R-:W-:Y:S01]  /*1630*/  R2UR UR4, R0 ;  /* 0x00000000000472ca */ /* 0x001fe200000e0000 */
[----:B-1----:R-:W-:-:S12]  /*1640*/  ULEA UR47, UR6, UR47, 0x18 ;  /* 0x0000002f062f7291 */ /* 0x002fd8000f8ec03f */
[----:B------:R-:W-:-:S04]  /*1650*/  ULEA.HI UR5, UR4, UR4, URZ, 0x1 ;  /* 0x0000000404057291 */ /* 0x000fc8000f8f083f */
[----:B------:R-:W-:-:S04]  /*1660*/  ULOP3.LUT UR5, UR5, 0x1ffffe, URZ, 0xc0, !UPT ;  /* 0x001ffffe05057892 */ /* 0x000fc8000f8ec03f */
[----:B------:R-:W-:-:S03]  /*1670*/  UIADD3 UR5, UR4, -UR5, URZ ;  /* 0x8000000504057290 */ /* 0x000fc6000fffe03f */
[----:B------:R-:W-:Y:S01]  /*1680*/  ULDC UR4, c[0x0][0x28c] ;  /* 0x0000a30000047ab9 */ /* 0x000fe20000000800 */
[----:B------:R-:W-:Y:S01]  /*1690*/  ULEA UR5, UR5, UR47, 0xb ;  /* 0x0000002f05057291 */ /* 0x000fe2000f8e583f */
[----:B------:R-:W-:-:S03]  /*16a0*/  ISETP.LT.AND P0, PT, RZ, UR4, PT ;  /* 0x00000004ff007c0c */ /* 0x000fc6000bf01270 */
[----:B------:R-:W-:-:S04]  /*16b0*/  UIADD3 UR5, UR5, 0x180, URZ ;  /* 0x0000018005057890 */ /* 0x000fc8000fffe03f */
[----:B------:R-:W-:-:S04]  /*16c0*/  USHF.R.U32.HI UR5, URZ, 0x4, UR5 ;  /* 0x000000043f057899 */ /* 0x000fc80008011605 */
[----:B------:R-:W-:-:S04]  /*16d0*/  ULOP3.LUT UR5, UR5, 0x3fff, URZ, 0xc0, !UPT ;  /* 0x00003fff05057892 */ /* 0x000fc8000f8ec03f */
[----:B------:R-:W-:Y:S01]  /*16e0*/  ULOP3.LUT UR48, UR5, 0x10000, URZ, 0xfc, !UPT ;  /* 0x0001000005307892 */ /* 0x000fe2000f8efc3f */
[----:B--2--5:R-:W-:Y:S11]  /*16f0*/  @P0 BRA `(.L_x_18) ;  /* 0x0000000000400947 */ /* 0x024ff60003800000 */
[----:B------:R-:W-:Y:S01]  /*1700*/  MOV R0, 0x0 ;  /* 0x0000000000007802 */ /* 0x000fe20000000f00 */
[----:B------:R-:W-:Y:S01]  /*1710*/  ULDC.64 UR4, c[0x4][0x68] ;  /* 0x01001a0000047ab9 */ /* 0x000fe20000000a00 */
[----:B------:R-:W-:Y:S01]  /*1720*/  ULDC.64 UR6, c[0x4][0x8] ;  /* 0x0100020000067ab9 */ /* 0x000fe20000000a00 */
[----:B------:R-:W-:Y:S01]  /*1730*/  IMAD.U32 R4, RZ, RZ, UR4 ;  /* 0x00000004ff047e24 */ /* 0x000fe2000f8e00ff */
[----:B------:R0:W1:Y:S01]  /*1740*/  LDC.64 R14, c[0x4][R0] ;  /* 0x01000000000e7b82 */ /* 0x0000620000000a00 */
[----:B------:R-:W-:Y:S01]  /*1750*/  IMAD.U32 R5, RZ, RZ, UR5 ;  /* 0x00000005ff057e24 */ /* 0x000fe2000f8e00ff */
[----:B------:R-:W-:Y:S01]  /*1760*/  ULDC.64 UR4, c[0x4][0x70] ;  /* 0x01001c0000047ab9 */ /* 0x000fe20000000a00 */
[----:B------:R-:W-:Y:S02]  /*1770*/  IMAD.U32 R10, RZ, RZ, UR6 ;  /* 0x00000006ff0a7e24 */ /* 0x000fe4000f8e00ff */
[----:B------:R-:W-:Y:S02]  /*1780*/  IMAD.U32 R6, RZ, RZ, UR4 ;  /* 0x00000004ff067e24 */ /* 0x000fe4000f8e00ff */
[----:B------:R-:W-:-:S02]  /*1790*/  IMAD.U32 R7, RZ, RZ, UR5 ;  /* 0x00000005ff077e24 */ /* 0x000fc4000f8e00ff */
[----:B------:R-:W-:Y:S02]  /*17a0*/  IMAD.U32 R11, RZ, RZ, UR7 ;  /* 0x00000007ff0b7e24 */ /* 0x000fe4000f8e00ff */
[----:B------:R-:W-:Y:S02]  /*17b0*/  IMAD.MOV.U32 R8, RZ, RZ, 0x1e1 ;  /* 0x000001e1ff087424 */ /* 0x000fe400078e00ff */
[----:B------:R-:W-:Y:S02]  /*17c0*/  IMAD.MOV.U32 R12, RZ, RZ, 0x1 ;  /* 0x00000001ff0c7424 */ /* 0x000fe400078e00ff */
[----:B0-----:R-:W-:-:S07]  /*17d0*/  IMAD.MOV.U32 R13, RZ, RZ, RZ ;  /* 0x000000ffff0d7224 */ /* 0x001fce00078e00ff */
[----:B------:R-:W-:-:S07]  /*17e0*/  LEPC R20, `(.L_x_18) ;  /* 0x000000001014794e */ /* 0x000fce0000000000 */
[----:B-1---5:R-:W-:Y:S05]  /*17f0*/  CALL.ABS.NOINC R14 ;  /* 0x000000000e007343 */ /* 0x022fea0003c00000 */
.L_x_18:
[----:B------:R-:W-:-:S13]  /*1800*/  ISETP.NE.AND P0, PT, R102, 0x3, PT ;  /* 0x000000036600780c */ /* 0x000fda0003f05270 */
[----:B------:R-:W-:Y:S05]  /*1810*/  @!P0 BRA `(.L_x_19) ;  /* 0x0000000000048947 */ /* 0x000fea0003800000 */
[----:B------:R-:W-:Y:S01]  /*1820*/  BPT.TRAP 0x1 ;  /* 0x000000040000795c */ /* 0x000fe20000300000 */
.L_x_19:
[----:B------:R-:W-:Y:S02]  /*1830*/  IMAD.U32 R3, RZ, RZ, UR36 ;  /* 0x00000024ff037e24 */ /* 0x000fe4000f8e00ff */
[----:B------:R-:W-:-:S03]  /*1840*/  IMAD.U32 R0, RZ, RZ, UR49 ;  /* 0x00000031ff007e24 */ /* 0x000fc6000f8e00ff */
[----:B------:R-:W-:Y:S02]  /*1850*/  LEA R3, R3, UR47, 0x3 ;  /* 0x0000002f03037c11 */ /* 0x000fe4000f8e18ff */
[----:B------:R-:W-:-:S04]  /*1860*/  SHF.L.U32 R0, R0, 0x1f, RZ ;  /* 0x0000001f00007819 */ /* 0x000fc800000006ff */
[----:B------:R0:W1:Y:S01]  /*1870*/  SYNCS.PHASECHK.TRANS64.TRYWAIT P1, [R3+URZ], R0 ;  /* 0x00000000030075a7 */ /* 0x000062000802017f */
[----:B------:R-:W-:Y:S05]  /*1880*/  @!P0 BRA `(.L_x_20) ;  /* 0x0000000000048947 */ /* 0x000fea0003800000 */
[----:B------:R-:W-:Y:S01]  /*1890*/  BPT.TRAP 0x1 ;  /* 0x000000040000795c */ /* 0x000fe20000300000 */
.L_x_20:
[----:B------:R-:W-:-:S05]  /*18a0*/  IMAD.U32 R4, RZ, RZ, UR50 ;  /* 0x00000032ff047e24 */ /* 0x000fca000f8e00ff */
[----:B------:R-:W-:Y:S01]  /*18b0*/  ISETP.GE.AND P2, PT, R4, 0x1, PT ;  /* 0x000000010400780c */ /* 0x000fe20003f46270 */
[----:B-1----:R-:W-:-:S12]  /*18c0*/  @P1 BRA `(.L_x_21) ;  /* 0x0000000000081947 */ /* 0x002fd80003800000 */
[----:B------:R-:W1:Y:S02]  /*18d0*/  SYNCS.PHASECHK.TRANS64.TRYWAIT P1, [R3+URZ], R0 ;  /* 0x00000000030075a7 */ /* 0x000e64000802017f */
[----:B-1----:R-:W-:Y:S05]  /*18e0*/  @!P1 BRA `(.L_x_22) ;  /* 0x0000007800ac9947 */ /* 0x002fea0003800000 */
.L_x_21:
[----:B------:R-:W-:Y:S05]  /*18f0*/  WARPSYNC.ALL ;  /* 0x0000000000007948 */ /* 0x000fea0003800000 */
[----:B------:R-:W-:Y:S01]  /*1900*/  UIADD3 UR4, UR47, 0x34180, URZ ;  /* 0x000341802f047890 */ /* 0x000fe2000fffe03f */
[----:B------:R-:W-:Y:S01]  /*1910*/  WARPGROUP.ARRIVE ;  /* 0x00000000000079c5 */ /* 0x000fe20000000000 */
[----:B------:R-:W-:Y:S01]  /*1920*/  UMOV UR5, 0xc0000010 ;  /* 0xc000001000057882 */ /* 0x000fe20000000000 */
[----:B------:R-:W-:Y:S01]  /*1930*/  UMOV UR7, 0xc0000010 ;  /* 0xc000001000077882 */ /* 0x000fe20000000000 */
[----:B------:R-:W-:-:S04]  /*1940*/  USHF.R.U32.HI UR4, URZ, 0x4, UR4 ;  /* 0x000000043f047899 */ /* 0x000fc80008011604 */
[----:B------:R-:W-:-:S04]  /*1950*/  ULOP3.LUT UR4, UR4, 0x3fff, URZ, 0xc0, !UPT ;  /* 0x00003fff04047892 */ /* 0x000fc8000f8ec03f */
[----:B------:R-:W-:Y:S02]  /*1960*/  ULOP3.LUT UR8, UR4, 0x10000, URZ, 0xfc, !UPT ;  /* 0x0001000004087892 */ /* 0x000fe4000f8efc3f */
[----:B------:R-:W-:Y:S02]  /*1970*/  ULEA UR4, UR36, UR48, 0xa ;  /* 0x0000003024047291 */ /* 0x000fe4000f8e503f */
[----:B------:R-:W-:Y:S02]  /*1980*/  ULEA UR6, UR36, UR8, 0x6 ;  /* 0x0000000824067291 */ /* 0x000fe4000f8e303f */
[----:B------:R-:W-:Y:S02]  /*1990*/  UIADD3 UR9, UR4, 0x100, URZ ;  /* 0x0000010004097890 */ /* 0x000fe4000fffe03f */
[----:B------:R-:W-:Y:S02]  /*19a0*/  UIADD3 UR10, UR4, 0x200, URZ ;  /* 0x00000200040a7890 */ /* 0x000fe4000fffe03f */
[----:B------:R-:W-:-:S03]  /*19b0*/  UIADD3 UR11, UR4, 0x300, URZ ;  /* 0x00000300040b7890 */ /* 0x000fc6000fffe03f */
[----:B------:R-:W-:Y:S01]  /*19c0*/  HGMMA.64x32x16.F32 R72, gdesc[UR4], RZ, !UPT, gsb0 ;  /* 0x00600000044879f0 */ /* 0x000fe2000c0008ff */
[----:B------:R-:W-:Y:S01]  /*19d0*/  UMOV UR4, UR9 ;  /* 0x0000000900047c82 */ /* 0x000fe20008000000 */
[----:B------:R-:W-:Y:S01]  /*19e0*/  UMOV UR5, 0xc0000010 ;  /* 0xc000001000057882 */ /* 0x000fe20000000000 */
[----:B------:R-:W-:Y:S02]  /*19f0*/  WARPGROUP.DEPBAR.LE gsb0, 0x0 ;  /* 0x00008000000079c5 */ /* 0x000fe40000010000 */
[----:B------:R-:W-:-:S06]  /*1a00*/  WARPGROUP.ARRIVE ;  /* 0x00000000000079c5 */ /* 0x000fcc0000000000 */
        /* <DEDUP_REMOVED lines=10> */
[----:B------:R-:W-:Y:S03]  /*1ab0*/  HGMMA.64x32x16.F32 R24, gdesc[UR4], RZ, !UPT, gsb0 ;  /* 0x00600000041879f0 */ /* 0x000fe6000c0008ff */
[----:B------:R-:W-:Y:S02]  /*1ac0*/  WARPGROUP.DEPBAR.LE gsb0, 0x0 ;  /* 0x00008000000079c5 */ /* 0x000fe40000010000 */
[----:B------:R-:W-:Y:S05]  /*1ad0*/  @!P2 BRA `(.L_x_23) ;  /* 0x000000040000a947 */ /* 0x000fea0003800000 */
[----:B------:R-:W-:Y:S01]  /*1ae0*/  UIADD3 UR4, UR36, 0x1, URZ ;  /* 0x0000000124047890 */ /* 0x000fe2000fffe03f */
[----:B01----:R-:W-:Y:S02]  /*1af0*/  IMAD.U32 R0, RZ, RZ, UR50 ;  /* 0x00000032ff007e24 */ /* 0x003fe4000f8e00ff */
[----:B------:R-:W-:Y:S01]  /*1b00*/  IMAD.U32 R3, RZ, RZ, UR36 ;  /* 0x00000024ff037e24 */ /* 0x000fe2000f8e00ff */
[----:B------:R-:W-:-:S04]  /*1b10*/  UISETP.NE.AND UP0, UPT, UR4, 0xd, UPT ;  /* 0x0000000d0400788c */ /* 0x000fc8000bf05270 */
[----:B------:R-:W-:Y:S02]  /*1b20*/  USEL UR5, URZ, 0x1, UP0 ;  /* 0x000000013f057887 */ /* 0x000fe40008000000 */
[----:B------:R-:W-:Y:S02]  /*1b30*/  USEL UR9, UR4, URZ, UP0 ;  /* 0x0000003f04097287 */ /* 0x000fe40008000000 */
[----:B------:R-:W-:-:S06]  /*1b40*/  ULOP3.LUT UR5, UR49, UR5, URZ, 0x3c, !UPT ;  /* 0x0000000531057292 */ /* 0x000fcc000f8e3c3f */
[----:B------:R-:W-:-:S07]  /*1b50*/  IMAD.U32 R6, RZ, RZ, UR5 ;  /* 0x00000005ff067e24 */ /* 0x000fce000f8e00ff */
.L_x_30:
[----:B------:R-:W-:Y:S05]  /*1b60*/  @!P0 BRA `(.L_x_24) ;  /* 0x0000000000048947 */ /* 0x000fea0003800000 */
[----:B------:R-:W-:Y:S01]  /*1b70*/  BPT.TRAP 0x1 ;  /* 0x000000040000795c */ /* 0x000fe20000300000 */
.L_x_24:
[----:B------:R-:W-:Y:S01]  /*1b80*/  ULEA UR4, UR9, UR47, 0x3 ;  /* 0x0000002f09047291 */ /* 0x000fe2000f8e183f */
[----:B------:R-:W-:-:S08]  /*1b90*/  SHF.L.U32 R4, R6, 0x1f, RZ ;  /* 0x0000001f06047819 */ /* 0x000fd000000006ff */
[----:B------:R0:W1:Y:S01]  /*1ba0*/  SYNCS.PHASECHK.TRANS64.TRYWAIT P1, [UR4], R4 ;  /* 0x00000004ff0075a7 */ /* 0x0000620008020144 */
[----:B------:R-:W-:Y:S05]  /*1bb0*/  @!P0 BRA `(.L_x_25) ;  /* 0x0000000000048947 */ /* 0x000fea0003800000 */
[----:B------:R-:W-:Y:S01]  /*1bc0*/  BPT.TRAP 0x1 ;  /* 0x000000040000795c */ /* 0x000fe20000300000 */
.L_x_25:
[----:B-1----:R-:W-:Y:S05]  /*1bd0*/  @P1 BRA `(.L_x_26) ;  /* 0x0000000000081947 */ /* 0x002fea0003800000 */
[----:B------:R-:W1:Y:S02]  /*1be0*/  SYNCS.PHASECHK.TRANS64.TRYWAIT P1, [UR4], R4 ;  /* 0x00000004ff0075a7 */ /* 0x000e640008020144 */
[----:B-1----:R-:W-:Y:S05]  /*1bf0*/  @!P1 BRA `(.L_x_27) ;  /* 0x0000007400fc9947 */ /* 0x002fea0003800000 */
.L_x_26:
[----:B------:R-:W-:Y:S01]  /*1c00*/  ULEA UR6, UR9, UR8, 0x6 ;  /* 0x0000000809067291 */ /* 0x000fe2000f8e303f */
[----:B------:R-:W-:Y:S01]  /*1c10*/  WARPGROUP.ARRIVE ;  /* 0x00000000000079c5 */ /* 0x000fe20000000000 */
[----:B------:R-:W-:Y:S01]  /*1c20*/  ULEA UR4, UR9, UR48, 0xa ;  /* 0x0000003009047291 */ /* 0x000fe2000f8e503f */
[----:B------:R-:W-:Y:S01]  /*1c30*/  UMOV UR7, 0xc0000010 ;  /* 0xc000001000077882 */ /* 0x000fe20000000000 */
[----:B------:R-:W-:Y:S02]  /*1c40*/  UMOV UR5, 0xc0000010 ;  /* 0xc000001000057882 */ /* 0x000fe40000000000 */
[----:B------:R-:W-:Y:S02]  /*1c50*/  UIADD3 UR10, UR4, 0x100, URZ ;  /* 0x00000100040a7890 */ /* 0x000fe4000fffe03f */
[----:B------:R-:W-:Y:S02]  /*1c60*/  UIADD3 UR11, UR4, 0x200, URZ ;  /* 0x00000200040b7890 */ /* 0x000fe4000fffe03f */
[----:B------:R-:W-:-:S02]  /*1c70*/  UIADD3 UR12, UR4, 0x300, URZ ;  /* 0x00000300040c7890 */ /* 0x000fc4000fffe03f */
[----:B------:R-:W-:Y:S01]  /*1c80*/  HGMMA.64x32x16.F32 R72, gdesc[UR4], R72, gsb0 ;  /* 0x00600000044879f0 */ /* 0x000fe20008000848 */
[----:B------:R-:W-:Y:S01]  /*1c90*/  UMOV UR5, 0xc0000010 ;  /* 0xc000001000057882 */ /* 0x000fe20000000000 */
[----:B------:R-:W-:Y:S01]  /*1ca0*/  UMOV UR4, UR10 ;  /* 0x0000000a00047c82 */ /* 0x000fe20008000000 */
[----:B------:R-:W-:Y:S02]  /*1cb0*/  WARPGROUP.DEPBAR.LE gsb0, 0x0 ;  /* 0x00008000000079c5 */ /* 0x000fe40000010000 */
[----:B------:R-:W-:-:S06]  /*1cc0*/  WARPGROUP.ARRIVE ;  /* 0x00000000000079c5 */ /* 0x000fcc0000000000 */
[----:B------:R-:W-:Y:S01]  /*1cd0*/  HGMMA.64x32x16.F32 R56, gdesc[UR4], R56, gsb0 ;  /* 0x00600000043879f0 */ /* 0x000fe20008000838 */
[----:B------:R-:W-:Y:S01]  /*1ce0*/  UMOV UR4, UR11 ;  /* 0x0000000b00047c82 */ /* 0x000fe20008000000 */
[----:B------:R-:W-:Y:S01]  /*1cf0*/  UMOV UR5, 0xc0000010 ;  /* 0xc000001000057882 */ /* 0x000fe20000000000 */
[----:B------:R-:W-:Y:S02]  /*1d00*/  WARPGROUP.DEPBAR.LE gsb0, 0x0 ;  /* 0x00008000000079c5 */ /* 0x000fe40000010000 */
[----:B------:R-:W-:-:S06]  /*1d10*/  WARPGROUP.ARRIVE ;  /* 0x00000000000079c5 */ /* 0x000fcc0000000000 */
[----:B------:R-:W-:Y:S01]  /*1d20*/  HGMMA.64x32x16.F32 R40, gdesc[UR4], R40, gsb0 ;  /* 0x00600000042879f0 */ /* 0x000fe20008000828 */
[----:B------:R-:W-:Y:S01]  /*1d30*/  UMOV UR4, UR12 ;  /* 0x0000000c00047c82 */ /* 0x000fe20008000000 */
[----:B------:R-:W-:Y:S01]  /*1d40*/  UMOV UR5, 0xc0000010 ;  /* 0xc000001000057882 */ /* 0x000fe20000000000 */
[----:B------:R-:W-:Y:S02]  /*1d50*/  WARPGROUP.DEPBAR.LE gsb0, 0x0 ;  /* 0x00008000000079c5 */ /* 0x000fe40000010000 */
[----:B------:R-:W-:-:S06]  /*1d60*/  WARPGROUP.ARRIVE ;  /* 0x00000000000079c5 */ /* 0x000fcc0000000000 */
[----:B------:R-:W-:Y:S03]  /*1d70*/  HGMMA.64x32x16.F32 R24, gdesc[UR4], R24, gsb0 ;  /* 0x00600000041879f0 */ /* 0x000fe60008000818 */
[----:B------:R-:W-:Y:S02]  /*1d80*/  WARPGROUP.DEPBAR.LE gsb0, 0x0 ;  /* 0x00008000000079c5 */ /* 0x000fe40000010000 */
[----:B------:R-:W-:Y:S05]  /*1d90*/  @!P0 BRA `(.L_x_28) ;  /* 0x0000000000048947 */ /* 0x000fea0003800000 */
[----:B------:R-:W-:Y:S01]  /*1da0*/  BPT.TRAP 0x1 ;  /* 0x000000040000795c */ /* 0x000fe20000300000 */
.L_x_28:
[----:B------:R-:W-:-:S13]  /*1db0*/  ISETP.NE.AND P1, PT, R22, RZ, PT ;  /* 0x000000ff1600720c */ /* 0x000fda0003f25270 */
[----:B01----:R-:W-:-:S05]  /*1dc0*/  @P1 LEA R4, R3, UR47, 0x3 ;  /* 0x0000002f03041c11 */ /* 0x003fca000f8e18ff */
[----:B------:R-:W-:-:S05]  /*1dd0*/  @P1 VIADD R4, R4, 0x68 ;  /* 0x0000006804041836 */ /* 0x000fca0000000000 */
[----:B------:R-:W-:-:S04]  /*1de0*/  @P1 PRMT R4, R19, 0x654, R4 ;  /* 0x0000065413041816 */ /* 0x000fc80000000004 */
[----:B------:R0:W-:Y:S01]  /*1df0*/  @P1 SYNCS.ARRIVE.TRANS64.RED.A1T0 RZ, [R4+URZ], RZ ;  /* 0x000000ff04ff19a7 */ /* 0x0001e2000810043f */
[----:B------:R-:W-:-:S13]  /*1e00*/  ISETP.GT.U32.AND P1, PT, R18, 0x1, PT ;  /* 0x000000011200780c */ /* 0x000fda0003f24070 */
[----:B0-----:R-:W-:Y:S05]  /*1e10*/  @P1 BRA `(.L_x_29) ;  /* 0x0000000000041947 */ /* 0x001fea0003800000 */
[----:B------:R-:W-:Y:S01]  /*1e20*/  BPT.TRAP 0x1 ;  /* 0x000000040000795c */ /* 0x000fe20000300000 */
.L_x_29:
[----:B------:R-:W-:Y:S01]  /*1e30*/  UIADD3 UR9, UR9, 0x1, URZ ;  /* 0x0000000109097890 */ /* 0x000fe2000fffe03f */
[C---:B------:R-:W-:Y:S01]  /*1e40*/  ISETP.GT.AND P2, PT, R0.reuse, 0x1, PT ;  /* 0x000000010000780c */ /* 0x040fe20003f44270 */
[----:B------:R-:W-:Y:S02]  /*1e50*/  VIADD R3, R3, 0x1 ;  /* 0x0000000103037836 */ /* 0x000fe40000000000 */
[----:B------:R-:W-:Y:S01]  /*1e60*/  UISETP.NE.AND UP0, UPT, UR9, 0xd, UPT ;  /* 0x0000000d0900788c */ /* 0x000fe2000bf05270 */
[----:B------:R-:W-:Y:S02]  /*1e70*/  VIADD R0, R0, 0xffffffff ;  /* 0xffffffff00007836 */ /* 0x000fe40000000000 */
[C---:B------:R-:W-:Y:S01]  /*1e80*/  ISETP.NE.AND P1, PT, R3.reuse, 0xd, PT ;  /* 0x0000000d0300780c */ /* 0x040fe20003f25270 */
[----:B------:R-:W-:Y:S02]  /*1e90*/  USEL UR4, URZ, 0x1, UP0 ;  /* 0x000000013f047887 */ /* 0x000fe40008000000 */
[----:B------:R-:W-:Y:S01]  /*1ea0*/  USEL UR9, UR9, URZ, UP0 ;  /* 0x0000003f09097287 */ /* 0x000fe20008000000 */
[----:B------:R-:W-:-:S03]  /*1eb0*/  SEL R3, R3, RZ, P1 ;  /* 0x000000ff03037207 */ /* 0x000fc60000800000 */
[----:B------:R-:W-:Y:S01]  /*1ec0*/  LOP3.LUT R6, R6, UR4, RZ, 0x3c, !PT ;  /* 0x0000000406067c12 */ /* 0x000fe2000f8e3cff */
[----:B------:R-:W-:Y:S07]  /*1ed0*/  @P2 BRA `(.L_x_30) ;  /* 0xfffffffc00202947 */ /* 0x000fee000383ffff */
.L_x_23:
[----:B01----:R-:W0:Y:S02]  /*1ee0*/  LDC R0, c[0x0][0x28c] ;  /* 0x0000a300ff007b82 */ /* 0x003e240000000800 */
[----:B0-----:R-:W-:-:S13]  /*1ef0*/  ISETP.GE.AND P1, PT, R0, 0x1, PT ;  /* 0x000000010000780c */ /* 0x001fda0003f26270 */
[----:B------:R-:W-:Y:S05]  /*1f00*/  @!P1 BRA `(.L_x_31) ;  /* 0x0000000000449947 */ /* 0x000fea0003800000 */
[----:B------:R-:W-:Y:S05]  /*1f10*/  @!P0 BRA `(.L_x_32) ;  /* 0x0000000000048947 */ /* 0x000fea0003800000 */
[----:B------:R-:W-:Y:S01]  /*1f20*/  BPT.TRAP 0x1 ;  /* 0x000000040000795c */ /* 0x000fe20000300000 */
.L_x_32:
[----:B------:R-:W-:-:S13]  /*1f30*/  ISETP.NE.AND P0, PT, R22, RZ, PT ;  /* 0x000000ff1600720c */ /* 0x000fda0003f05270 */
[----:B------:R-:W-:-:S05]  /*1f40*/  VOTEU.ANY UP0, P0 ;  /* 0x00000000003f7886 */ /* 0x000fca0000000100 */
[----:B------:R-:W-:-:S06]  /*1f50*/  @UP0 UIADD3 UR4, UR50, UR36, URZ ;  /* 0x0000002432040290 */ /* 0x000fcc000fffe03f */
[----:B------:R-:W-:Y:S02]  /*1f60*/  IMAD.U32 R4, RZ, RZ, UR4 ;  /* 0x00000004ff047e24 */ /* 0x000fe4000f8e00ff */
[----:B------:R-:W-:Y:S02]  /*1f70*/  IMAD.U32 R3, RZ, RZ, UR4 ;  /* 0x00000004ff037e24 */ /* 0x000fe4000f8e00ff */
[----:B------:R-:W-:-:S05]  /*1f80*/  @P0 IMAD.WIDE.U32 R4, R4, 0x4ec4ec4f, RZ ;  /* 0x4ec4ec4f04040825 */ /* 0x000fca00078e00ff */
[----:B------:R-:W-:-:S05]  /*1f90*/  @P0 SHF.R.U32.HI R0, RZ, 0x2, R5 ;  /* 0x00000002ff000819 */ /* 0x000fca0000011605 */
[----:B------:R-:W-:-:S05]  /*1fa0*/  @P0 IMAD R0, R0, -0xd, R3 ;  /* 0xfffffff300000824 */ /* 0x000fca00078e0203 */
[----:B------:R-:W-:-:S05]  /*1fb0*/  @P0 LEA R0, R0, UR47, 0x3 ;  /* 0x0000002f00000c11 */ /* 0x000fca000f8e18ff */
[----:B------:R-:W-:-:S05]  /*1fc0*/  @P0 VIADD R0, R0, 0x68 ;  /* 0x0000006800000836 */ /* 0x000fca0000000000 */
[----:B------:R-:W-:-:S04]  /*1fd0*/  @P0 PRMT R0, R19, 0x654, R0 ;  /* 0x0000065413000816 */ /* 0x000fc80000000000 */
[----:B------:R0:W-:Y:S01]  /*1fe0*/  @P0 SYNCS.ARRIVE.TRANS64.RED.A1T0 RZ, [R0+URZ], RZ ;  /* 0x000000ff00ff09a7 */ /* 0x0001e2000810043f */
[----:B------:R-:W-:-:S13]  /*1ff0*/  ISETP.GT.U32.AND P0, PT, R18, 0x1, PT ;  /* 0x000000011200780c */ /* 0x000fda0003f04070 */
[----:B0-----:R-:W-:Y:S05]  /*2000*/  @P0 BRA `(.L_x_31) ;  /* 0x0000000000040947 */ /* 0x001fea0003800000 */
[----:B------:R-:W-:Y:S01]  /*2010*/  BPT.TRAP 0x1 ;  /* 0x000000040000795c */ /* 0x000fe20000300000 */
.L_x_31:
[----:B------:R-:W-:Y:S01]  /*2020*/  IMAD.SHL.U32 R96, R96, 0x20, RZ ;  /* 0x0000002060607824 */ /* 0x000fe200078e00ff */
[----:B------:R-:W-:Y:S01]  /*2030*/  UIADD3 UR36, UR51, UR36, URZ ;  /* 0x0000002433247290 */ /* 0x000fe2000fffe03f */
[----:B------:R-:W-:Y:S01]  /*2040*/  IMAD.SHL.U32 R10, R99, 0x200, RZ ;  /* 0x00000200630a7824 */ /* 0x000fe200078e00ff */
[----:B------:R-:W-:Y:S01]  /*2050*/  ULDC UR7, c[0x0][0x288] ;  /* 0x0000a20000077ab9 */ /* 0x000fe20000000800 */
[----:B------:R-:W-:Y:S01]  /*2060*/  ULDC UR10, c[0x0][0x284] ;  /* 0x0000a100000a7ab9 */ /* 0x000fe20000000800 */
[----:B------:R-:W-:Y:S01]  /*2070*/  UISETP.GT.U32.AND UP0, UPT, UR36, 0xc, UPT ;  /* 0x0000000c2400788c */ /* 0x000fe2000bf04070 */
[----:B------:R-:W-:Y:S01]  /*2080*/  ISETP.GE.AND P0, PT, R96, UR7, PT ;  /* 0x0000000760007c0c */ /* 0x000fe2000bf06270 */
[----:B------:R-:W-:Y:S01]  /*2090*/  UISETP.GE.U32.AND UP1, UPT, UR51, 0xd, UPT ;  /* 0x0000000d3300788c */ /* 0x000fe2000bf26070 */
[----:B------:R-:W-:Y:S01]  /*20a0*/  SHF.R.S32.HI R11, RZ, 0x1f, R97 ;  /* 0x0000001fff0b7819 */ /* 0x000fe20000011461 */
[----:B------:R-:W-:Y:S01]  /*20b0*/  UISETP.LT.U32.AND UP0, UPT, UR51, 0xd, UP0 ;  /* 0x0000000d3300788c */ /* 0x000fe20008701070 */
[----:B------:R-:W-:Y:S01]  /*20c0*/  ISETP.GE.OR P0, PT, R10, UR10, P0 ;  /* 0x0000000a0a007c0c */ /* 0x000fe20008706670 */
[----:B------:R-:W-:Y:S01]  /*20d0*/  UIMAD.WIDE.U32 UR4, UR36, 0x4ec4ec4f, URZ ;  /* 0x4ec4ec4f240478a5 */ /* 0x000fe2000f8e003f */
[----:B------:R-:W-:Y:S01]  /*20e0*/  LOP3.LUT R20, R96, 0x6, R92, 0xf8, !PT ;  /* 0x0000000660147812 */ /* 0x000fe200078ef85c */
[----:B------:R-:W-:Y:S01]  /*20f0*/  USEL UR6, URZ, 0x1, !UP0 ;  /* 0x000000013f067887 */ /* 0x000fe2000c000000 */
[----:B------:R-:W-:-:S02]  /*2100*/  ULDC.64 UR8, c[0x0][0x5d0] ;  /* 0x0001740000087ab9 */ /* 0x000fc40000000a00 */
[----:B------:R-:W-:Y:S01]  /*2110*/  SHF.R.S32.HI R21, RZ, 0x1f, R20 ;  /* 0x0000001fff157819 */ /* 0x000fe20000011414 */
[----:B------:R-:W-:Y:S01]  /*2120*/  IMAD R0, R11, UR8, RZ ;  /* 0x000000080b007c24 */ /* 0x000fe2000f8e02ff */
[----:B------:R-:W-:Y:S02]  /*2130*/  USHF.R.U32.HI UR4, URZ, 0x2, UR5 ;  /* 0x000000023f047899 */ /* 0x000fe40008011605 */
[----:B------:R-:W-:Y:S01]  /*2140*/  ULOP3.LUT UR49, UR49, UR6, URZ, 0x3c, !UPT ;  /* 0x0000000631317292 */ /* 0x000fe2000f8e3c3f */
[C---:B------:R-:W-:Y:S01]  /*2150*/  IMAD R9, R97.reuse, UR9, R0 ;  /* 0x0000000961097c24 */ /* 0x040fe2000f8e0200 */
[----:B------:R-:W-:Y:S01]  /*2160*/  UIMAD UR36, UR4, -0xd, UR36 ;  /* 0xfffffff3042478a4 */ /* 0x000fe2000f8e0224 */
[----:B------:R-:W-:Y:S01]  /*2170*/  IMAD.WIDE.U32 R4, R97, UR8, R20 ;  /* 0x0000000861047c25 */ /* 0x000fe2000f8e0014 */
[----:B------:R-:W-:-:S03]  /*2180*/  @UP1 ULOP3.LUT UR49, UR49, 0x1, UR4, 0x78, !UPT ;  /* 0x0000000131311892 */ /* 0x000fc6000f8e7804 */
[----:B------:R-:W-:Y:S02]  /*2190*/  IMAD.IADD R9, R5, 0x1, R9 ;  /* 0x0000000105097824 */ /* 0x000fe400078e0209 */
[----:B------:R-:W-:Y:S02]  /*21a0*/  IMAD.MOV.U32 R0, RZ, RZ, -0x1 ;  /* 0xffffffffff007424 */ /* 0x000fe400078e00ff */
[----:B------:R-:W-:Y:S01]  /*21b0*/  IMAD.MOV.U32 R8, RZ, RZ, R4 ;  /* 0x000000ffff087224 */ /* 0x000fe200078e0004 */
[----:B------:R-:W-:Y:S06]  /*21c0*/  @P0 BRA `(.L_x_33) ;  /* 0x0000005000540947 */ /* 0x000fec0003800000 */
[----:B------:R-:W0:Y:S01]  /*21d0*/  LDC.64 R6, c[0x0][0x5c8] ;  /* 0x00017200ff067b82 */ /* 0x000e220000000a00 */
[----:B-----5:R-:W-:Y:S01]  /*21e0*/  FSETP.NEU.AND P0, PT, R90, RZ, PT ;  /* 0x000000ff5a00720b */ /* 0x020fe20003f0d000 */
[----:B------:R-:W-:Y:S01]  /*21f0*/  IMAD.WIDE R104, R99, 0x200, R88 ;  /* 0x0000020063687825 */ /* 0x000fe200078e0258 */
[----:B------:R-:W-:Y:S03]  /*2200*/  BSSY B0, `(.L_x_33) ;  /* 0x0000511000007945 */ /* 0x000fe60003800000 */
[----:B------:R-:W-:Y:S02]  /*2210*/  IMAD.IADD R3, R95, 0x1, -R10 ;  /* 0x000000015f037824 */ /* 0x000fe400078e0a0a */
[----:B------:R-:W-:-:S03]  /*2220*/  IMAD.IADD R4, R91, 0x1, -R96 ;  /* 0x000000015b047824 */ /* 0x000fc600078e0a60 */
[----:B------:R-:W-:-:S04]  /*2230*/  ISETP.GT.AND P1, PT, R3, RZ, PT ;  /* 0x000000ff0300720c */ /* 0x000fc80003f24270 */
[----:B------:R-:W-:Y:S01]  /*2240*/  ISETP.GT.AND P3, PT, R4, RZ, P1 ;  /* 0x000000ff0400720c */ /* 0x000fe20000f64270 */
[-C--:B0-----:R-:W-:Y:S02]  /*2250*/  IMAD R5, R105, R6.reuse, RZ ;  /* 0x0000000669057224 */ /* 0x081fe400078e02ff */
[----:B------:R-:W-:-:S04]  /*2260*/  IMAD.WIDE.U32 R98, R104, R6, R8 ;  /* 0x0000000668627225 */ /* 0x000fc800078e0008 */
[----:B------:R-:W-:-:S04]  /*2270*/  IMAD R5, R104, R7, R5 ;  /* 0x0000000768057224 */ /* 0x000fc800078e0205 */
[----:B------:R-:W-:Y:S01]  /*2280*/  IMAD.IADD R103, R99, 0x1, R5 ;  /* 0x0000000163677824 */ /* 0x000fe200078e0205 */
[----:B------:R-:W-:Y:S06]  /*2290*/  @!P0 BRA `(.L_x_34) ;  /* 0x0000003800008947 */ /* 0x000fec0003800000 */
[----:B------:R-:W0:Y:S01]  /*22a0*/  LDC.64 R108, c[0x0][0x5b8] ;  /* 0x00016e00ff6c7b82 */ /* 0x000e220000000a00 */
[----:B------:R-:W-:-:S07]  /*22b0*/  ULDC.64 UR4, c[0x0][0x5c0] ;  /* 0x0001700000047ab9 */ /* 0x000fce0000000a00 */
[----:B------:R-:W1:Y:S08]  /*22c0*/  LDC.64 R8, c[0x0][0x5b0] ;  /* 0x00016c00ff087b82 */ /* 0x000e700000000a00 */
[----:B------:R-:W2:Y:S01]  /*22d0*/  LDC.64 R112, c[0x0][0x5a8] ;  /* 0x00016a00ff707b82 */ /* 0x000ea20000000a00 */
[-C--:B0-----:R-:W-:Y:S02]  /*22e0*/  IMAD R10, R11, R108.reuse, RZ ;  /* 0x0000006c0b0a7224 */ /* 0x081fe400078e02ff */
[----:B------:R-:W-:-:S04]  /*22f0*/  IMAD.WIDE.U32 R106, R97, R108, R20 ;  /* 0x0000006c616a7225 */ /* 0x000fc800078e0014 */
[----:B------:R-:W-:Y:S02]  /*2300*/  IMAD R109, R97, R109, R10 ;  /* 0x0000006d616d7224 */ /* 0x000fe400078e020a */
[-C--:B-1----:R-:W-:Y:S02]  /*2310*/  IMAD R5, R105, R8.reuse, RZ ;  /* 0x0000000869057224 */ /* 0x082fe400078e02ff */
[----:B------:R-:W-:Y:S02]  /*2320*/  IMAD.IADD R101, R107, 0x1, R109 ;  /* 0x000000016b657824 */ /* 0x000fe400078e026d */
[----:B------:R-:W-:Y:S02]  /*2330*/  IMAD.MOV.U32 R100, RZ, RZ, R106 ;  /* 0x000000ffff647224 */ /* 0x000fe400078e006a */
[C---:B------:R-:W-:Y:S02]  /*2340*/  IMAD R111, R104.reuse, R9, R5 ;  /* 0x00000009686f7224 */ /* 0x040fe400078e0205 */
[----:B------:R-:W-:-:S04]  /*2350*/  IMAD.WIDE.U32 R12, R104, R8, R100 ;  /* 0x00000008680c7225 */ /* 0x000fc800078e0064 */
[----:B------:R-:W-:Y:S01]  /*2360*/  IMAD.IADD R5, R13, 0x1, R111 ;  /* 0x000000010d057824 */ /* 0x000fe200078e026f */
[----:B--2---:R-:W-:-:S04]  /*2370*/  LEA R10, P0, R12, R112, 0x1 ;  /* 0x000000700c0a7211 */ /* 0x004fc800078008ff */
[----:B------:R-:W-:-:S05]  /*2380*/  LEA.HI.X R11, R12, R113, R5, 0x1, P0 ;  /* 0x000000710c0b7211 */ /* 0x000fca00000f0c05 */
[----:B------:R-:W2:Y:S01]  /*2390*/  @P3 LDG.E.LTC128B.U16 R5, desc[UR54][R10.64] ;  /* 0x000000360a053981 */ /* 0x000ea2000c1e1520 */
[----:B------:R-:W-:Y:S01]  /*23a0*/  LEA R14, P0, R98, UR4, 0x1 ;  /* 0x00000004620e7c11 */ /* 0x000fe2000f8008ff */
[----:B------:R-:W-:Y:S01]  /*23b0*/  IMAD.WIDE.U32 R12, R104, R8, R20 ;  /* 0x00000008680c7225 */ /* 0x000fe200078e0014 */
[----:B------:R-:W-:Y:S01]  /*23c0*/  ISETP.GT.AND P2, PT, R4, 0x1, P1 ;  /* 0x000000010400780c */ /* 0x000fe20000f44270 */
[----:B------:R-:W-:Y:S02]  /*23d0*/  BSSY B1, `(.L_x_35) ;  /* 0x0000010000017945 */ /* 0x000fe40003800000 */
[----:B------:R-:W-:Y:S02]  /*23e0*/  IMAD.IADD R13, R111, 0x1, R13 ;  /* 0x000000016f0d7824 */ /* 0x000fe400078e020d */
[----:B------:R-:W-:-:S04]  /*23f0*/  IMAD.WIDE.U32 R12, R97, R108, R12 ;  /* 0x0000006c610c7225 */ /* 0x000fc800078e000c */
[----:B------:R-:W-:Y:S02]  /*2400*/  IMAD.IADD R13, R109, 0x1, R13 ;  /* 0x000000016d0d7824 */ /* 0x000fe400078e020d */
[----:B--2---:R-:W-:-:S05]  /*2410*/  HADD2.F32 R15, -RZ, R5.H0_H0 ;  /* 0x20000005ff0f7230 */ /* 0x004fca0000004100 */
[----:B------:R-:W-:-:S04]  /*2420*/  FMUL R15, R15, R90 ;  /* 0x0000005a0f0f7220 */ /* 0x000fc80000400000 */
[----:B------:R-:W-:-:S05]  /*2430*/  FFMA R15, R72, R23, R15 ;  /* 0x00000017480f7223 */ /* 0x000fca000000000f */
[----:B------:R-:W-:Y:S02]  /*2440*/  F2FP.F16.F32.PACK_AB R72, RZ, R15 ;  /* 0x0000000fff48723e */ /* 0x000fe400000000ff */
[----:B------:R-:W-:Y:S02]  /*2450*/  LEA.HI.X R15, R98, UR5, R103, 0x1, P0 ;  /* 0x00000005620f7c11 */ /* 0x000fe400080f0c67 */
[----:B------:R-:W-:-:S03]  /*2460*/  LEA R98, P0, R12, R112, 0x1 ;  /* 0x000000700c627211 */ /* 0x000fc600078008ff */
[----:B------:R0:W-:Y:S01]  /*2470*/  @P3 STG.E.U16 desc[UR54][R14.64], R72 ;  /* 0x000000480e003986 */ /* 0x0001e2000c101536 */
[----:B------:R-:W-:Y:S01]  /*2480*/  LEA.HI.X R99, R12, R113, R13, 0x1, P0 ;  /* 0x000000710c637211 */ /* 0x000fe200000f0c0d */
[C---:B------:R-:W-:Y:S01]  /*2490*/  IMAD.SHL.U32 R12, R8.reuse, 0x8, RZ ;  /* 0x00000008080c7824 */ /* 0x040fe200078e00ff */
[----:B------:R-:W-:Y:S01]  /*24a0*/  SHF.L.U64.HI R13, R8, 0x3, R9 ;  /* 0x00000003080d7819 */ /* 0x000fe20000010209 */
[----:B------:R-:W-:Y:S06]  /*24b0*/  @!P2 BRA `(.L_x_36) ;  /* 0x000000000004a947 */ /* 0x000fec0003800000 */
[----:B------:R1:W5:Y:S02]  /*24c0*/  LDG.E.LTC128B.U16 R5, desc[UR54][R98.64+0x2] ;  /* 0x0000023662057981 */ /* 0x000364000c1e1520 */
.L_x_36:
[----:B------:R-:W-:Y:S05]  /*24d0*/  BSYNC B1 ;  /* 0x0000000000017941 */ /* 0x000fea0003800000 */
.L_x_35:
[----:B-----5:R-:W-:Y:S01]  /*24e0*/  HADD2.F32 R103, -RZ, R5.H0_H0 ;  /* 0x20000005ff677230 */ /* 0x020fe20000004100 */
[----:B------:R-:W-:Y:S01]  /*24f0*/  ISETP.GT.AND P0, PT, R3, 0x8, PT ;  /* 0x000000080300780c */ /* 0x000fe20003f04270 */
[----:B------:R-:W-:Y:S01]  /*2500*/  IMAD.WIDE.U32 R104, R104, R8, R12 ;  /* 0x0000000868687225 */ /* 0x000fe200078e000c */
[----:B------:R-:W-:-:S03]  /*2510*/  PRMT R96, R5, 0x7610, R96 ;  /* 0x0000761005607816 */ /* 0x000fc60000000060 */
[----:B------:R-:W-:Y:S01]  /*2520*/  FMUL R12, R103, R90 ;  /* 0x0000005a670c7220 */ /* 0x000fe20000400000 */
[----:B------:R-:W-:Y:S01]  /*2530*/  IMAD.IADD R111, R111, 0x1, R105 ;  /* 0x000000016f6f7824 */ /* 0x000fe200078e0269 */
[----:B------:R-:W-:Y:S02]  /*2540*/  IADD3 R106, P4, R106, R104, RZ ;  /* 0x000000686a6a7210 */ /* 0x000fe40007f9e0ff */
[----:B------:R-:W-:Y:S01]  /*2550*/  ISETP.GT.AND P3, PT, R4, RZ, P0 ;  /* 0x000000ff0400720c */ /* 0x000fe20000764270 */
[----:B------:R-:W-:Y:S02]  /*2560*/  FFMA R73, R73, R23, R12 ;  /* 0x0000001749497223 */ /* 0x000fe4000000000c */
[----:B------:R-:W-:Y:S01]  /*2570*/  IMAD.X R100, R111, 0x1, R101, P4 ;  /* 0x000000016f647824 */ /* 0x000fe200020e0665 */
[----:B------:R-:W-:Y:S02]  /*2580*/  LEA R12, P4, R106, R112, 0x1 ;  /* 0x000000706a0c7211 */ /* 0x000fe400078808ff */
[----:B------:R-:W-:-:S02]  /*2590*/  F2FP.F16.F32.PACK_AB R73, RZ, R73 ;  /* 0x00000049ff49723e */ /* 0x000fc400000000ff */
[----:B------:R-:W-:-:S03]  /*25a0*/  LEA.HI.X R13, R106, R113, R100, 0x1, P4 ;  /* 0x000000716a0d7211 */ /* 0x000fc600020f0c64 */
[----:B------:R2:W-:Y:S04]  /*25b0*/  @P2 STG.E.U16 desc[UR54][R14.64+0x2], R73 ;  /* 0x000002490e002986 */ /* 0x0005e8000c101536 */
[----:B------:R-:W3:Y:S01]  /*25c0*/  @P3 LDG.E.LTC128B.U16 R96, desc[UR54][R12.64] ;  /* 0x000000360c603981 */ /* 0x000ee2000c1e1520 */
[----:B0-----:R-:W-:Y:S01]  /*25d0*/  IADD3 R72, P2, R20, R104, RZ ;  /* 0x0000006814487210 */ /* 0x001fe20007f5e0ff */
[----:B------:R-:W-:Y:S01]  /*25e0*/  BSSY B1, `(.L_x_37) ;  /* 0x0000011000017945 */ /* 0x000fe20003800000 */
[----:B------:R-:W-:-:S03]  /*25f0*/  LEA R20, P4, R6, R14, 0x4 ;  /* 0x0000000e06147211 */ /* 0x000fc600078820ff */
[----:B--2---:R-:W-:Y:S01]  /*2600*/  IMAD.X R73, R21, 0x1, R111, P2 ;  /* 0x0000000115497824 */ /* 0x004fe200010e066f */
[----:B------:R-:W-:Y:S02]  /*2610*/  SHF.L.U64.HI R21, R6, 0x4, R7 ;  /* 0x0000000406157819 */ /* 0x000fe40000010207 */
[----:B------:R-:W-:Y:S01]  /*2620*/  ISETP.GT.AND P2, PT, R4, 0x1, P0 ;  /* 0x000000010400780c */ /* 0x000fe20000744270 */
[----:B------:R-:W-:-:S04]  /*2630*/  IMAD.WIDE.U32 R72, R97, R108, R72 ;  /* 0x0000006c61487225 */ /* 0x000fc800078e0048 */
[----:B------:R-:W-:Y:S01]  /*2640*/  IMAD.X R21, R21, 0x1, R15, P4 ;  /* 0x0000000115157824 */ /* 0x000fe200020e060f */
[----:B------:R-:W-:Y:S01]  /*2650*/  LEA R6, P5, R72, R112, 0x1 ;  /* 0x0000007048067211 */ /* 0x000fe200078a08ff */
[----:B------:R-:W-:-:S05]  /*2660*/  IMAD.IADD R7, R109, 0x1, R73 ;  /* 0x000000016d077824 */ /* 0x000fca00078e0249 */
[----:B------:R-:W-:Y:S01]  /*2670*/  LEA.HI.X R7, R72, R113, R7, 0x1, P5 ;  /* 0x0000007148077211 */ /* 0x000fe200028f0c07 */
[----:B---3--:R-:W-:-:S05]  /*2680*/  HADD2.F32 R5, -RZ, R96.H0_H0 ;  /* 0x20000060ff057230 */ /* 0x008fca0000004100 */
[----:B------:R-:W-:-:S04]  /*2690*/  FMUL R5, R5, R90 ;  /* 0x0000005a05057220 */ /* 0x000fc80000400000 */
[----:B------:R-:W-:-:S05]  /*26a0*/  FFMA R5, R74, R23, R5 ;  /* 0x000000174a057223 */ /* 0x000fca0000000005 */
[----:B------:R-:W-:-:S05]  /*26b0*/  F2FP.F16.F32.PACK_AB R5, RZ, R5 ;  /* 0x00000005ff05723e */ /* 0x000fca00000000ff */
[----:B------:R0:W-:Y:S01]  /*26c0*/  @P3 STG.E.U16 desc[UR54][R20.64], R5 ;  /* 0x0000000514003986 */ /* 0x0001e2000c101536 */
[----:B------:R-:W-:Y:S05]  /*26d0*/  @!P2 BRA `(.L_x_38) ;  /* 0x000000000004a947 */ /* 0x000fea0003800000 */
[----:B------:R2:W5:Y:S02]  /*26e0*/  LDG.E.LTC128B.U16 R96, desc[UR54][R6.64+0x2] ;  /* 0x0000023606607981 */ /* 0x000564000c1e1520 */
.L_x_38:
[----:B------:R-:W-:Y:S05]  /*26f0*/  BSYNC B1 ;  /* 0x0000000000017941 */ /* 0x000fea0003800000 */
.L_x_37:
[----:B0----5:R-:W-:Y:S01]  /*2700*/  HADD2.F32 R5, -RZ, R96.H0_H0 ;  /* 0x20000060ff057230 */ /* 0x021fe20000004100 */
[----:B------:R-:W-:Y:S01]  /*2710*/  ISETP.GT.AND P3, PT, R4, 0x8, P1 ;  /* 0x000000080400780c */ /* 0x000fe20000f64270 */
[----:B------:R-:W-:Y:S03]  /*2720*/  BSSY B1, `(.L_x_39) ;  /* 0x0000007000017945 */ /* 0x000fe60003800000 */
[----:B------:R-:W-:-:S04]  /*2730*/  FMUL R72, R5, R90 ;  /* 0x0000005a05487220 */ /* 0x000fc80000400000 */
[----:B------:R-:W-:-:S05]  /*2740*/  FFMA R72, R75, R23, R72 ;  /* 0x000000174b487223 */ /* 0x000fca0000000048 */
[----:B------:R-:W-:-:S05]  /*2750*/  F2FP.F16.F32.PACK_AB R72, RZ, R72 ;  /* 0x00000048ff48723e */ /* 0x000fca00000000ff */
[----:B------:R0:W-:Y:S01]  /*2760*/  @P2 STG.E.U16 desc[UR54][R20.64+0x2], R72 ;  /* 0x0000024814002986 */ /* 0x0001e2000c101536 */
[----:B------:R-:W-:Y:S05]  /*2770*/  @!P3 BRA `(.L_x_40) ;  /* 0x000000000004b947 */ /* 0x000fea0003800000 */
[----:B------:R3:W5:Y:S02]  /*2780*/  LDG.E.LTC128B.U16 R96, desc[UR54][R98.64+0x10] ;  /* 0x0000103662607981 */ /* 0x000764000c1e1520 */
.L_x_40:
[----:B------:R-:W-:Y:S05]  /*2790*/  BSYNC B1 ;  /* 0x0000000000017941 */ /* 0x000fea0003800000 */
.L_x_39:
[----:B-----5:R-:W-:Y:S01]  /*27a0*/  HADD2.F32 R5, -RZ, R96.H0_H0 ;  /* 0x20000060ff057230 */ /* 0x020fe20000004100 */
        /* <DEDUP_REMOVED lines=8> */
.L_x_42:
[----:B------:R-:W-:Y:S05]  /*2830*/  BSYNC B1 ;  /* 0x0000000000017941 */ /* 0x000fea0003800000 */
.L_x_41:
[----:B----45:R-:W-:Y:S01]  /*2840*/  HADD2.F32 R5, -RZ, R96.H0_H0 ;  /* 0x20000060ff057230 */ /* 0x030fe20000004100 */
[----:B------:R-:W-:Y:S01]  /*2850*/  ISETP.GT.AND P3, PT, R4, 0x8, P0 ;  /* 0x000000080400780c */ /* 0x000fe20000764270 */
[----:B------:R-:W-:Y:S03]  /*2860*/  BSSY B1, `(.L_x_43) ;  /* 0x0000007000017945 */ /* 0x000fe60003800000 */
[----:B0-----:R-:W-:-:S04]  /*2870*/  FMUL R72, R5, R90 ;  /* 0x0000005a05487220 */ /* 0x001fc80000400000 */
[----:B------:R-:W-:-:S05]  /*2880*/  FFMA R72, R77, R23, R72 ;  /* 0x000000174d487223 */ /* 0x000fca0000000048 */
[----:B------:R-:W-:-:S05]  /*2890*/  F2FP.F16.F32.PACK_AB R72, RZ, R72 ;  /* 0x00000048ff48723e */ /* 0x000fca00000000ff */
[----:B------:R0:W-:Y:S01]  /*28a0*/  @P2 STG.E.U16 desc[UR54][R14.64+0x12], R72 ;  /* 0x000012480e002986 */ /* 0x0001e2000c101536 */
[----:B------:R-:W-:Y:S05]  /*28b0*/  @!P3 BRA `(.L_x_44) ;  /* 0x000000000004b947 */ /* 0x000fea0003800000 */
[----:B------:R4:W5:Y:S02]  /*28c0*/  LDG.E.LTC128B.U16 R96, desc[UR54][R6.64+0x10] ;  /* 0x0000103606607981 */ /* 0x000964000c1e1520 */
.L_x_44:
[----:B------:R-:W-:Y:S05]  /*28d0*/  BSYNC B1 ;  /* 0x0000000000017941 */ /* 0x000fea0003800000 */
.L_x_43:
        /* <DEDUP_REMOVED lines=9> */
.L_x_46:
[----:B------:R-:W-:Y:S05]  /*2970*/  BSYNC B1 ;  /* 0x0000000000017941 */ /* 0x000fea0003800000 */
.L_x_45:
        /* <DEDUP_REMOVED lines=9> */
.L_x_48:
[----:B------:R-:W-:Y:S05]  /*2a10*/  BSYNC B1 ;  /* 0x0000000000017941 */ /* 0x000fea0003800000 */
.L_x_47:
        /* <DEDUP_REMOVED lines=9> */
.L_x_50:
[----:B------:R-:W-:Y:S05]  /*2ab0*/  BSYNC B1 ;  /* 0x0000000000017941 */ /* 0x000fea0003800000 */
.L_x_49:
        /* <DEDUP_REMOVED lines=9> */
.L_x_52:
[----:B------:R-:W-:Y:S05]  /*2b50*/  BSYNC B1 ;  /* 0x0000000000017941 */ /* 0x000fea0003800000 */
.L_x_51:
        /* <DEDUP_REMOVED lines=9> */
.L_x_54:
[----:B------:R-:W-:Y:S05]  /*2bf0*/  BSYNC B1 ;  /* 0x0000000000017941 */ /* 0x000fea0003800000 */
.L_x_53:
        /* <DEDUP_REMOVED lines=9> */
.L_x_56:
[----:B------:R-:W-:Y:S05]  /*2c90*/  BSYNC B1 ;  /* 0x0000000000017941 */ /* 0x000fea0003800000 */
.L_x_55:
        /* <DEDUP_REMOVED lines=9> */
.L_x_58:
[----:B------:R-:W-:Y:S05]  /*2d30*/  BSYNC B1 ;  /* 0x0000000000017941 */ /* 0x000fea0003800000 */
.L_x_57:
        /* <DEDUP_REMOVED lines=9> */
.L_x_60:
[----:B------:R-:W-:Y:S05]  /*2dd0*/  BSYNC B1 ;  /* 0x0000000000017941 */ /* 0x000fea0003800000 */
.L_x_59:
        /* <DEDUP_REMOVED lines=9> */
.L_x_62:
[----:B------:R-:W-:Y:S05]  /*2e70*/  BSYNC B1 ;  /* 0x0000000000017941 */ /* 0x000fea0003800000 */
.L_x_61:
[----:B0----5:R-:W-:Y:S01]  /*2e80*/  HADD2.F32 R5, -RZ, R96.H0_H0 ;  /* 0x20000060ff057230 */ /* 0x021fe20000004100 */
[----:B------:R-:W-:Y:S01]  /*2e90*/  ISETP.GT.AND P1, PT, R3, 0x80, PT ;  /* 0x000000800300780c */ /* 0x000fe20003f24270 */
[C---:B------:R-:W-:Y:S01]  /*2ea0*/  IMAD.SHL.U32 R77, R8.reuse, 0x100, RZ ;  /* 0x00000100084d7824 */ /* 0x040fe200078e00ff */
[----:B------:R-:W-:Y:S01]  /*2eb0*/  BSSY B1, `(.L_x_63) ;  /* 0x000000e000017945 */ /* 0x000fe20003800000 */
[----:B--2-4-:R-:W-:Y:S02]  /*2ec0*/  @P0 IMAD.MOV.U32 R7, RZ, RZ, R21 ;  /* 0x000000ffff070224 */ /* 0x014fe400078e0015 */
[----:B------:R-:W-:Y:S01]  /*2ed0*/  FMUL R6, R5, R90 ;  /* 0x0000005a05067220 */ /* 0x000fe20000400000 */
[----:B------:R-:W-:Y:S02]  /*2ee0*/  SHF.L.U64.HI R5, R8, 0x8, R9 ;  /* 0x0000000808057819 */ /* 0x000fe40000010209 */
[----:B------:R-:W-:Y:S01]  /*2ef0*/  ISETP.GT.AND P3, PT, R4, RZ, P1 ;  /* 0x000000ff0400720c */ /* 0x000fe20000f64270 */
[----:B------:R-:W-:Y:S01]  /*2f00*/  FFMA R6, R87, R23, R6 ;  /* 0x0000001757067223 */ /* 0x000fe20000000006 */
[----:B------:R-:W-:-:S04]  /*2f10*/  IADD3 R72, P2, R77, R10, RZ ;  /* 0x0000000a4d487210 */ /* 0x000fc80007f5e0ff */
[----:B------:R-:W-:Y:S01]  /*2f20*/  F2FP.F16.F32.PACK_AB R6, RZ, R6 ;  /* 0x00000006ff06723e */ /* 0x000fe200000000ff */
[----:B------:R-:W-:-:S03]  /*2f30*/  IMAD.X R73, R5, 0x1, R11, P2 ;  /* 0x0000000105497824 */ /* 0x000fc600010e060b */
[----:B------:R-:W-:Y:S01]  /*2f40*/  PRMT R8, R6, 0x7610, R8 ;  /* 0x0000761006087816 */ /* 0x000fe20000000008 */
[----:B------:R-:W-:-:S05]  /*2f50*/  @P0 IMAD.MOV.U32 R6, RZ, RZ, R20 ;  /* 0x000000ffff060224 */ /* 0x000fca00078e0014 */
[----:B------:R0:W-:Y:S01]  /*2f60*/  @P0 STG.E.U16 desc[UR54][R6.64+0x32], R8 ;  /* 0x0000320806000986 */ /* 0x0001e2000c101536 */
[----:B------:R-:W-:Y:S05]  /*2f70*/  @!P3 BRA `(.L_x_64) ;  /* 0x000000000004b947 */ /* 0x000fea0003800000 */
[----:B------:R2:W5:Y:S02]  /*2f80*/  LDG.E.LTC128B.U16 R96, desc[UR54][R72.64] ;  /* 0x0000003648607981 */ /* 0x000564000c1e1520 */
.L_x_64:
[----:B------:R-:W-:Y:S05]  /*2f90*/  BSYNC B1 ;  /* 0x0000000000017941 */ /* 0x000fea0003800000 */
.L_x_63:
[----:B0----5:R-:W-:Y:S01]  /*2fa0*/  HADD2.F32 R7, -RZ, R96.H0_H0 ;  /* 0x20000060ff077230 */ /* 0x021fe20000004100 */
[----:B------:R-:W-:Y:S01]  /*2fb0*/  IADD3 R74, P0, R14, UR39, RZ ;  /* 0x000000270e4a7c10 */ /* 0x000fe2000ff1e0ff */
[----:B------:R-:W-:Y:S01]  /*2fc0*/  BSSY B1, `(.L_x_65) ;  /* 0x000000c000017945 */ /* 0x000fe20003800000 */
[----:B------:R-:W-:Y:S02]  /*2fd0*/  ISETP.GT.AND P2, PT, R4, 0x1, P1 ;  /* 0x000000010400780c */ /* 0x000fe40000f44270 */
[----:B------:R-:W-:Y:S01]  /*2fe0*/  FMUL R7, R7, R90 ;  /* 0x0000005a07077220 */ /* 0x000fe20000400000 */
[----:B------:R-:W-:Y:S02]  /*2ff0*/  IADD3.X R75, R15, UR38, RZ, P0, !PT ;  /* 0x000000260f4b7c10 */ /* 0x000fe400087fe4ff */
[----:B------:R-:W-:Y:S01]  /*3000*/  LOP3.LUT R79, R77, 0x2, RZ, 0xfc, !PT ;  /* 0x000000024d4f7812 */ /* 0x000fe200078efcff */
[----:B------:R-:W-:-:S05]  /*3010*/  FFMA R7, R56, R23, R7 ;  /* 0x0000001738077223 */ /* 0x000fca0000000007 */
[----:B------:R-:W-:-:S05]  /*3020*/  F2FP.F16.F32.PACK_AB R7, RZ, R7 ;  /* 0x00000007ff07723e */ /* 0x000fca00000000ff */
[----:B------:R0:W-:Y:S01]  /*3030*/  @P3 STG.E.U16 desc[UR54][R74.64], R7 ;  /* 0x000000074a003986 */ /* 0x0001e2000c101536 */
[----:B------:R-:W-:Y:S05]  /*3040*/  @!P2 BRA `(.L_x_66) ;  /* 0x00000000000ca947 */ /* 0x000fea0003800000 */
[----:B------:R-:W-:-:S05]  /*3050*/  IADD3 R6, P0, R79, R10, RZ ;  /* 0x0000000a4f067210 */ /* 0x000fca0007f1e0ff */
[----:B0-----:R-:W-:-:S05]  /*3060*/  IMAD.X R7, R5, 0x1, R11, P0 ;  /* 0x0000000105077824 */ /* 0x001fca00000e060b */
[----:B------:R4:W5:Y:S03]  /*3070*/  LDG.E.LTC128B.U16 R96, desc[UR54][R6.64] ;  /* 0x0000003606607981 */ /* 0x000966000c1e1520 */
.L_x_66:
[----:B------:R-:W-:Y:S05]  /*3080*/  BSYNC B1 ;  /* 0x0000000000017941 */ /* 0x000fea0003800000 */
.L_x_65:
[----:B0---45:R-:W-:Y:S01]  /*3090*/  HADD2.F32 R7, -RZ, R96.H0_H0 ;  /* 0x20000060ff077230 */ /* 0x031fe20000004100 */
[----:B------:R-:W-:Y:S01]  /*30a0*/  IADD3 R8, P4, R14, UR40, RZ ;  /* 0x000000280e087c10 */ /* 0x000fe2000ff9e0ff */
[----:B------:R-:W-:Y:S01]  /*30b0*/  BSSY B1, `(.L_x_67) ;  /* 0x000000d000017945 */ /* 0x000fe20003800000 */
[----:B------:R-:W-:Y:S02]  /*30c0*/  ISETP.GT.AND P0, PT, R3, 0x88, PT ;  /* 0x000000880300780c */ /* 0x000fe40003f04270 */
[----:B------:R-:W-:Y:S01]  /*30d0*/  FMUL R6, R7, R90 ;  /* 0x0000005a07067220 */ /* 0x000fe20000400000 */
[----:B------:R-:W-:Y:S02]  /*30e0*/  IADD3.X R9, R15, UR38, RZ, P4, !PT ;  /* 0x000000260f097c10 */ /* 0x000fe4000a7fe4ff */
[----:B------:R-:W-:Y:S01]  /*30f0*/  ISETP.GT.AND P3, PT, R4, RZ, P0 ;  /* 0x000000ff0400720c */ /* 0x000fe20000764270 */
[----:B------:R-:W-:-:S05]  /*3100*/  FFMA R6, R57, R23, R6 ;  /* 0x0000001739067223 */ /* 0x000fca0000000006 */
[----:B------:R-:W-:Y:S02]  /*3110*/  F2FP.F16.F32.PACK_AB R7, RZ, R6 ;  /* 0x00000006ff07723e */ /* 0x000fe400000000ff */
[----:B------:R-:W-:Y:S02]  /*3120*/  IADD3 R6, P4, R77, R12, RZ ;  /* 0x0000000c4d067210 */ /* 0x000fe40007f9e0ff */
[----:B------:R-:W-:-:S03]  /*3130*/  PRMT R56, R7, 0x7610, R56 ;  /* 0x0000761007387816 */ /* 0x000fc60000000038 */
[----:B------:R-:W-:Y:S02]  /*3140*/  IMAD.X R7, R5, 0x1, R13, P4 ;  /* 0x0000000105077824 */ /* 0x000fe400020e060d */
[----:B------:R0:W-:Y:S01]  /*3150*/  @P2 STG.E.U16 desc[UR54][R8.64], R56 ;  /* 0x0000003808002986 */ /* 0x0001e2000c101536 */
[----:B------:R-:W-:Y:S05]  /*3160*/  @!P3 BRA `(.L_x_68) ;  /* 0x000000000004b947 */ /* 0x000fea0003800000 */
[----:B------:R4:W5:Y:S02]  /*3170*/  LDG.E.LTC128B.U16 R96, desc[UR54][R6.64] ;  /* 0x0000003606607981 */ /* 0x000964000c1e1520 */
.L_x_68:
[----:B------:R-:W-:Y:S05]  /*3180*/  BSYNC B1 ;  /* 0x0000000000017941 */ /* 0x000fea0003800000 */
.L_x_67:
[----:B0----5:R-:W-:Y:S01]  /*3190*/  HADD2.F32 R9, -RZ, R96.H0_H0 ;  /* 0x20000060ff097230 */ /* 0x021fe20000004100 */
[----:B------:R-:W-:Y:S01]  /*31a0*/  IADD3 R8, P4, R20, UR39, RZ ;  /* 0x0000002714087c10 */ /* 0x000fe2000ff9e0ff */
[----:B------:R-:W-:Y:S01]  /*31b0*/  BSSY B1, `(.L_x_69) ;  /* 0x000000d000017945 */ /* 0x000fe20003800000 */
[----:B------:R-:W-:Y:S02]  /*31c0*/  ISETP.GT.AND P2, PT, R4, 0x1, P0 ;  /* 0x000000010400780c */ /* 0x000fe40000744270 */
[----:B------:R-:W-:-:S04]  /*31d0*/  FMUL R9, R9, R90 ;  /* 0x0000005a09097220 */ /* 0x000fc80000400000 */
[----:B------:R-:W-:-:S05]  /*31e0*/  FFMA R9, R58, R23, R9 ;  /* 0x000000173a097223 */ /* 0x000fca0000000009 */
[----:B------:R-:W-:Y:S02]  /*31f0*/  F2FP.F16.F32.PACK_AB R56, RZ, R9 ;  /* 0x00000009ff38723e */ /* 0x000fe400000000ff */
[----:B------:R-:W-:Y:S02]  /*3200*/  IADD3.X R9, R21, UR38, RZ, P4, !PT ;  /* 0x0000002615097c10 */ /* 0x000fe4000a7fe4ff */
[----:B------:R-:W-:Y:S02]  /*3210*/  PRMT R57, R56, 0x7610, R57 ;  /* 0x0000761038397816 */ /* 0x000fe40000000039 */
[----:B------:R-:W-:-:S03]  /*3220*/  PRMT R56, R96, 0x7610, R56 ;  /* 0x0000761060387816 */ /* 0x000fc60000000038 */
[----:B------:R0:W-:Y:S01]  /*3230*/  @P3 STG.E.U16 desc[UR54][R8.64], R57 ;  /* 0x0000003908003986 */ /* 0x0001e2000c101536 */
[----:B------:R-:W-:Y:S05]  /*3240*/  @!P2 BRA `(.L_x_70) ;  /* 0x00000000000ca947 */ /* 0x000fea0003800000 */
[----:B------:R-:W-:-:S05]  /*3250*/  IADD3 R56, P3, R79, R12, RZ ;  /* 0x0000000c4f387210 */ /* 0x000fca0007f7e0ff */
[----:B0-----:R-:W-:-:S05]  /*3260*/  IMAD.X R57, R5, 0x1, R13, P3 ;  /* 0x0000000105397824 */ /* 0x001fca00018e060d */
[----:B------:R0:W5:Y:S03]  /*3270*/  LDG.E.LTC128B.U16 R56, desc[UR54][R56.64] ;  /* 0x0000003638387981 */ /* 0x000166000c1e1520 */
.L_x_70:
[----:B------:R-:W-:Y:S05]  /*3280*/  BSYNC B1 ;  /* 0x0000000000017941 */ /* 0x000fea0003800000 */
.L_x_69:
[----:B0----5:R-:W-:Y:S01]  /*3290*/  HADD2.F32 R57, -RZ, R56.H0_H0 ;  /* 0x20000038ff397230 */ /* 0x021fe20000004100 */
[----:B------:R-:W-:Y:S01]  /*32a0*/  ISETP.GT.AND P3, PT, R4, 0x8, P1 ;  /* 0x000000080400780c */ /* 0x000fe20000f64270 */
[----:B------:R-:W-:Y:S03]  /*32b0*/  BSSY B1, `(.L_x_71) ;  /* 0x000000d000017945 */ /* 0x000fe60003800000 */
[----:B------:R-:W-:-:S04]  /*32c0*/  FMUL R58, R57, R90 ;  /* 0x0000005a393a7220 */ /* 0x000fc80000400000 */
[----:B------:R-:W-:Y:S01]  /*32d0*/  FFMA R59, R59, R23, R58 ;  /* 0x000000173b3b7223 */ /* 0x000fe2000000003a */
[----:B------:R-:W-:-:S04]  /*32e0*/  IADD3 R58, P4, R20, UR40, RZ ;  /* 0x00000028143a7c10 */ /* 0x000fc8000ff9e0ff */
[----:B------:R-:W-:Y:S02]  /*32f0*/  F2FP.F16.F32.PACK_AB R57, RZ, R59 ;  /* 0x0000003bff39723e */ /* 0x000fe400000000ff */
[----:B------:R-:W-:Y:S02]  /*3300*/  IADD3.X R59, R21, UR38, RZ, P4, !PT ;  /* 0x00000026153b7c10 */ /* 0x000fe4000a7fe4ff */
[----:B------:R-:W-:Y:S02]  /*3310*/  PRMT R76, R57, 0x7610, R76 ;  /* 0x00007610394c7816 */ /* 0x000fe4000000004c */
[----:B------:R-:W-:-:S03]  /*3320*/  LOP3.LUT R57, R77, 0x10, RZ, 0xfc, !PT ;  /* 0x000000104d397812 */ /* 0x000fc600078efcff */
[----:B------:R0:W-:Y:S01]  /*3330*/  @P2 STG.E.U16 desc[UR54][R58.64], R76 ;  /* 0x0000004c3a002986 */ /* 0x0001e2000c101536 */
[----:B------:R-:W-:Y:S05]  /*3340*/  @!P3 BRA `(.L_x_72) ;  /* 0x00000000000cb947 */ /* 0x000fea0003800000 */
[----:B0-----:R-:W-:-:S05]  /*3350*/  IADD3 R58, P2, R57, R10, RZ ;  /* 0x0000000a393a7210 */ /* 0x001fca0007f5e0ff */
[----:B------:R-:W-:-:S05]  /*3360*/  IMAD.X R59, R5, 0x1, R11, P2 ;  /* 0x00000001053b7824 */ /* 0x000fca00010e060b */
[----:B------:R0:W5:Y:S03]  /*3370*/  LDG.E.LTC128B.U16 R56, desc[UR54][R58.64] ;  /* 0x000000363a387981 */ /* 0x000166000c1e1520 */
.L_x_72:
[----:B------:R-:W-:Y:S05]  /*3380*/  BSYNC B1 ;  /* 0x0000000000017941 */ /* 0x000fea0003800000 */
.L_x_71:
[----:B0----5:R-:W-:Y:S01]  /*3390*/  HADD2.F32 R59, -RZ, R56.H0_H0 ;  /* 0x20000038ff3b7230 */ /* 0x021fe20000004100 */
[----:B------:R-:W-:Y:S01]  /*33a0*/  IADD3 R80, P4, R14, UR41, RZ ;  /* 0x000000290e507c10 */ /* 0x000fe2000ff9e0ff */
[----:B------:R-:W-:Y:S01]  /*33b0*/  BSSY B1, `(.L_x_73) ;  /* 0x000000d000017945 */ /* 0x000fe20003800000 */
[----:B------:R-:W-:Y:S02]  /*33c0*/  ISETP.GT.AND P2, PT, R4, 0x9, P1 ;  /* 0x000000090400780c */ /* 0x000fe40000f44270 */
[----:B------:R-:W-:Y:S01]  /*33d0*/  FMUL R59, R59, R90 ;  /* 0x0000005a3b3b7220 */ /* 0x000fe20000400000 */
[----:B------:R-:W-:-:S03]  /*33e0*/  IADD3.X R81, R15, UR38, RZ, P4, !PT ;  /* 0x000000260f517c10 */ /* 0x000fc6000a7fe4ff */
[----:B------:R-:W-:-:S05]  /*33f0*/  FFMA R59, R60, R23, R59 ;  /* 0x000000173c3b7223 */ /* 0x000fca000000003b */
[----:B------:R-:W-:-:S04]  /*3400*/  F2FP.F16.F32.PACK_AB R59, RZ, R59 ;  /* 0x0000003bff3b723e */ /* 0x000fc800000000ff */
[----:B------:R-:W-:Y:S02]  /*3410*/  PRMT R58, R59, 0x7610, R58 ;  /* 0x000076103b3a7816 */ /* 0x000fe4000000003a */
[----:B------:R-:W-:-:S03]  /*3420*/  LOP3.LUT R59, R77, 0x12, RZ, 0xfc, !PT ;  /* 0x000000124d3b7812 */ /* 0x000fc600078efcff */
[----:B------:R0:W-:Y:S01]  /*3430*/  @P3 STG.E.U16 desc[UR54][R80.64], R58 ;  /* 0x0000003a50003986 */ /* 0x0001e2000c101536 */
[----:B------:R-:W-:Y:S05]  /*3440*/  @!P2 BRA `(.L_x_74) ;  /* 0x00000000000ca947 */ /* 0x000fea0003800000 */
[----:B0-----:R-:W-:-:S05]  /*3450*/  IADD3 R80, P3, R59, R10, RZ ;  /* 0x0000000a3b507210 */ /* 0x001fca0007f7e0ff */
[----:B------:R-:W-:-:S05]  /*3460*/  IMAD.X R81, R5, 0x1, R11, P3 ;  /* 0x0000000105517824 */ /* 0x000fca00018e060b */
[----:B------:R0:W5:Y:S03]  /*3470*/  LDG.E.LTC128B.U16 R56, desc[UR54][R80.64] ;  /* 0x0000003650387981 */ /* 0x000166000c1e1520 */
.L_x_74:
[----:B------:R-:W-:Y:S05]  /*3480*/  BSYNC B1 ;  /* 0x0000000000017941 */ /* 0x000fea0003800000 */
.L_x_73:
[----:B0----5:R-:W-:Y:S01]  /*3490*/  HADD2.F32 R81, -RZ, R56.H0_H0 ;  /* 0x20000038ff517230 */ /* 0x021fe20000004100 */
[----:B------:R-:W-:Y:S01]  /*34a0*/  IADD3 R60, P4, R14, UR42, RZ ;  /* 0x0000002a0e3c7c10 */ /* 0x000fe2000ff9e0ff */
[----:B------:R-:W-:Y:S01]  /*34b0*/  BSSY B1, `(.L_x_75) ;  /* 0x000000b000017945 */ /* 0x000fe20003800000 */
[----:B------:R-:W-:Y:S02]  /*34c0*/  ISETP.GT.AND P3, PT, R4, 0x8, P0 ;  /* 0x000000080400780c */ /* 0x000fe40000764270 */
[----:B------:R-:W-:-:S04]  /*34d0*/  FMUL R58, R81, R90 ;  /* 0x0000005a513a7220 */ /* 0x000fc80000400000 */
[----:B------:R-:W-:Y:S01]  /*34e0*/  FFMA R58, R61, R23, R58 ;  /* 0x000000173d3a7223 */ /* 0x000fe2000000003a */
[----:B------:R-:W-:-:S04]  /*34f0*/  IADD3.X R61, R15, UR38, RZ, P4, !PT ;  /* 0x000000260f3d7c10 */ /* 0x000fc8000a7fe4ff */
[----:B------:R-:W-:-:S05]  /*3500*/  F2FP.F16.F32.PACK_AB R58, RZ, R58 ;  /* 0x0000003aff3a723e */ /* 0x000fca00000000ff */
[----:B------:R0:W-:Y:S01]  /*3510*/  @P2 STG.E.U16 desc[UR54][R60.64], R58 ;  /* 0x0000003a3c002986 */ /* 0x0001e2000c101536 */
[----:B------:R-:W-:Y:S05]  /*3520*/  @!P3 BRA `(.L_x_76) ;  /* 0x00000000000cb947 */ /* 0x000fea0003800000 */
[----:B0-----:R-:W-:-:S05]  /*3530*/  IADD3 R60, P2, R57, R12, RZ ;  /* 0x0000000c393c7210 */ /* 0x001fca0007f5e0ff */
[----:B------:R-:W-:-:S05]  /*3540*/  IMAD.X R61, R5, 0x1, R13, P2 ;  /* 0x00000001053d7824 */ /* 0x000fca00010e060d */
[----:B------:R0:W5:Y:S03]  /*3550*/  LDG.E.LTC128B.U16 R56, desc[UR54][R60.64] ;  /* 0x000000363c387981 */ /* 0x000166000c1e1520 */
.L_x_76:
[----:B------:R-:W-:Y:S05]  /*3560*/  BSYNC B1 ;  /* 0x0000000000017941 */ /* 0x000fea0003800000 */
.L_x_75:
[----:B0----5:R-:W-:Y:S01]  /*3570*/  HADD2.F32 R61, -RZ, R56.H0_H0 ;  /* 0x20000038ff3d7230 */ /* 0x021fe20000004100 */
[----:B------:R-:W-:Y:S01]  /*3580*/  IADD3 R60, P4, R20, UR41, RZ ;  /* 0x00000029143c7c10 */ /* 0x000fe2000ff9e0ff */
[----:B------:R-:W-:Y:S01]  /*3590*/  BSSY B1, `(.L_x_77) ;  /* 0x000000b000017945 */ /* 0x000fe20003800000 */
[----:B------:R-:W-:Y:S02]  /*35a0*/  ISETP.GT.AND P2, PT, R4, 0x9, P0 ;  /* 0x000000090400780c */ /* 0x000fe40000744270 */
[----:B------:R-:W-:-:S04]  /*35b0*/  FMUL R61, R61, R90 ;  /* 0x0000005a3d3d7220 */ /* 0x000fc80000400000 */
[----:B------:R-:W-:-:S05]  /*35c0*/  FFMA R61, R62, R23, R61 ;  /* 0x000000173e3d7223 */ /* 0x000fca000000003d */
[----:B------:R-:W-:Y:S02]  /*35d0*/  F2FP.F16.F32.PACK_AB R58, RZ, R61 ;  /* 0x0000003dff3a723e */ /* 0x000fe400000000ff */
[----:B------:R-:W-:-:S05]  /*35e0*/  IADD3.X R61, R21, UR38, RZ, P4, !PT ;  /* 0x00000026153d7c10 */ /* 0x000fca000a7fe4ff */
[----:B------:R0:W-:Y:S01]  /*35f0*/  @P3 STG.E.U16 desc[UR54][R60.64], R58 ;  /* 0x0000003a3c003986 */ /* 0x0001e2000c101536 */
[----:B------:R-:W-:Y:S05]  /*3600*/  @!P2 BRA `(.L_x_78) ;  /* 0x00000000000ca947 */ /* 0x000fea0003800000 */
[----:B0-----:R-:W-:-:S05]  /*3610*/  IADD3 R60, P3, R59, R12, RZ ;  /* 0x0000000c3b3c7210 */ /* 0x001fca0007f7e0ff */
[----:B------:R-:W-:-:S05]  /*3620*/  IMAD.X R61, R5, 0x1, R13, P3 ;  /* 0x00000001053d7824 */ /* 0x000fca00018e060d */
[----:B------:R0:W5:Y:S03]  /*3630*/  LDG.E.LTC128B.U16 R56, desc[UR54][R60.64] ;  /* 0x000000363c387981 */ /* 0x000166000c1e1520 */
.L_x_78:
[----:B------:R-:W-:Y:S05]  /*3640*/  BSYNC B1 ;  /* 0x0000000000017941 */ /* 0x000fea0003800000 */
.L_x_77:
[----:B0----5:R-:W-:Y:S01]  /*3650*/  HADD2.F32 R61, -RZ, R56.H0_H0 ;  /* 0x20000038ff3d7230 */ /* 0x021fe20000004100 */
[----:B------:R-:W-:Y:S01]  /*3660*/  IADD3 R62, P4, R20, UR42, RZ ;  /* 0x0000002a143e7c10 */ /* 0x000fe2000ff9e0ff */
[----:B------:R-:W-:Y:S01]  /*3670*/  BSSY B1, `(.L_x_79) ;  /* 0x000000c000017945 */ /* 0x000fe20003800000 */
[----:B------:R-:W-:Y:S02]  /*3680*/  ISETP.GT.AND P3, PT, R4, 0x10, P1 ;  /* 0x000000100400780c */ /* 0x000fe40000f64270 */
[----:B------:R-:W-:Y:S01]  /*3690*/  FMUL R58, R61, R90 ;  /* 0x0000005a3d3a7220 */ /* 0x000fe20000400000 */
[----:B------:R-:W-:-:S03]  /*36a0*/  LOP3.LUT R61, R77, 0x20, RZ, 0xfc, !PT ;  /* 0x000000204d3d7812 */ /* 0x000fc600078efcff */
        /* <DEDUP_REMOVED lines=8> */
.L_x_80:
[----:B------:R-:W-:Y:S05]  /*3730*/  BSYNC B1 ;  /* 0x0000000000017941 */ /* 0x000fea0003800000 */
.L_x_79:
        /* <DEDUP_REMOVED lines=15> */
.L_x_82:
[----:B------:R-:W-:Y:S05]  /*3830*/  BSYNC B1 ;  /* 0x0000000000017941 */ /* 0x000fea0003800000 */
.L_x_81:
        /* <DEDUP_REMOVED lines=13> */
.L_x_84:
[----:B------:R-:W-:Y:S05]  /*3910*/  BSYNC B1 ;  /* 0x0000000000017941 */ /* 0x000fea0003800000 */
.L_x_83:
        /* <DEDUP_REMOVED lines=13> */
.L_x_86:
[----:B------:R-:W-:Y:S05]  /*39f0*/  BSYNC B1 ;  /* 0x0000000000017941 */ /* 0x000fea0003800000 */
.L_x_85:
        /* <DEDUP_REMOVED lines=14> */
.L_x_88:
[----:B------:R-:W-:Y:S05]  /*3ae0*/  BSYNC B1 ;  /* 0x0000000000017941 */ /* 0x000fea0003800000 */
.L_x_87:
[----:B0----5:R-:W-:Y:S01]  /*3af0*/  HADD2.F32 R67, -RZ, R56.H0_H0 ;  /* 0x20000038ff437230 */ /* 0x021fe20000004100 */
[----:B------:R-:W-:Y:S01]  /*3b00*/  IADD3 R80, P2, R14, UR45, RZ ;  /* 0x0000002d0e507c10 */ /* 0x000fe2000ff5e0ff */
[----:B------:R-:W-:Y:S01]  /*3b10*/  BSSY B1, `(.L_x_89) ;  /* 0x000000c000017945 */ /* 0x000fe20003800000 */
[----:B------:R-:W-:Y:S02]  /*3b20*/  ISETP.GT.AND P1, PT, R4, 0x19, P1 ;  /* 0x000000190400780c */ /* 0x000fe40000f24270 */
[----:B------:R-:W-:Y:S01]  /*3b30*/  FMUL R67, R67, R90 ;  /* 0x0000005a43437220 */ /* 0x000fe20000400000 */
[----:B------:R-:W-:-:S03]  /*3b40*/  IADD3.X R81, R15, UR38, RZ, P2, !PT ;  /* 0x000000260f517c10 */ /* 0x000fc600097fe4ff */
[----:B------:R-:W-:Y:S01]  /*3b50*/  FFMA R68, R68, R23, R67 ;  /* 0x0000001744447223 */ /* 0x000fe20000000043 */
[----:B------:R-:W-:-:S04]  /*3b60*/  LOP3.LUT R67, R77, 0x32, RZ, 0xfc, !PT ;  /* 0x000000324d437812 */ /* 0x000fc800078efcff */
[----:B------:R-:W-:Y:S02]  /*3b70*/  F2FP.F16.F32.PACK_AB R68, RZ, R68 ;  /* 0x00000044ff44723e */ /* 0x000fe400000000ff */
[----:B------:R-:W-:-:S03]  /*3b80*/  IADD3 R10, P2, R67, R10, RZ ;  /* 0x0000000a430a7210 */ /* 0x000fc60007f5e0ff */
[----:B------:R0:W-:Y:S02]  /*3b90*/  @P3 STG.E.U16 desc[UR54][R80.64], R68 ;  /* 0x0000004450003986 */ /* 0x0001e4000c101536 */
[----:B------:R-:W-:Y:S01]  /*3ba0*/  IMAD.X R11, R5, 0x1, R11, P2 ;  /* 0x00000001050b7824 */ /* 0x000fe200010e060b */
[----:B------:R-:W-:Y:S07]  /*3bb0*/  @!P1 BRA `(.L_x_90) ;  /* 0x0000000000049947 */ /* 0x000fee0003800000 */
[----:B------:R0:W5:Y:S02]  /*3bc0*/  LDG.E.LTC128B.U16 R56, desc[UR54][R10.64] ;  /* 0x000000360a387981 */ /* 0x000164000c1e1520 */
.L_x_90:
[----:B------:R-:W-:Y:S05]  /*3bd0*/  BSYNC B1 ;  /* 0x0000000000017941 */ /* 0x000fea0003800000 */
.L_x_89:
[----:B0----5:R-:W-:Y:S01]  /*3be0*/  HADD2.F32 R11, -RZ, R56.H0_H0 ;  /* 0x20000038ff0b7230 */ /* 0x021fe20000004100 */
[----:B------:R-:W-:Y:S01]  /*3bf0*/  ISETP.GT.AND P2, PT, R4, 0x18, P0 ;  /* 0x000000180400780c */ /* 0x000fe20000744270 */
[----:B------:R-:W-:Y:S03]  /*3c00*/  BSSY B1, `(.L_x_91) ;  /* 0x000000b000017945 */ /* 0x000fe60003800000 */
[----:B------:R-:W-:-:S04]  /*3c10*/  FMUL R10, R11, R90 ;  /* 0x0000005a0b0a7220 */ /* 0x000fc80000400000 */
[----:B------:R-:W-:Y:S01]  /*3c20*/  FFMA R69, R69, R23, R10 ;  /* 0x0000001745457223 */ /* 0x000fe2000000000a */
[----:B------:R-:W-:-:S04]  /*3c30*/  IADD3 R10, P3, R14, UR46, RZ ;  /* 0x0000002e0e0a7c10 */ /* 0x000fc8000ff7e0ff */
[----:B------:R-:W-:Y:S02]  /*3c40*/  F2FP.F16.F32.PACK_AB R69, RZ, R69 ;  /* 0x00000045ff45723e */ /* 0x000fe400000000ff */
[----:B------:R-:W-:-:S05]  /*3c50*/  IADD3.X R11, R15, UR38, RZ, P3, !PT ;  /* 0x000000260f0b7c10 */ /* 0x000fca0009ffe4ff */
[----:B------:R0:W-:Y:S01]  /*3c60*/  @P1 STG.E.U16 desc[UR54][R10.64], R69 ;  /* 0x000000450a001986 */ /* 0x0001e2000c101536 */
[----:B------:R-:W-:Y:S05]  /*3c70*/  @!P2 BRA `(.L_x_92) ;  /* 0x00000000000ca947 */ /* 0x000fea0003800000 */
[----:B0-----:R-:W-:-:S05]  /*3c80*/  IADD3 R10, P1, R65, R12, RZ ;  /* 0x0000000c410a7210 */ /* 0x001fca0007f3e0ff */
[----:B------:R-:W-:-:S05]  /*3c90*/  IMAD.X R11, R5, 0x1, R13, P1 ;  /* 0x00000001050b7824 */ /* 0x000fca00008e060d */
[----:B------:R0:W5:Y:S03]  /*3ca0*/  LDG.E.LTC128B.U16 R56, desc[UR54][R10.64] ;  /* 0x000000360a387981 */ /* 0x000166000c1e1520 */
.L_x_92:
[----:B------:R-:W-:Y:S05]  /*3cb0*/  BSYNC B1 ;  /* 0x0000000000017941 */ /* 0x000fea0003800000 */
.L_x_91:
[----:B0----5:R-:W-:Y:S01]  /*3cc0*/  HADD2.F32 R11, -RZ, R56.H0_H0 ;  /* 0x20000038ff0b7230 */ /* 0x021fe20000004100 */
[----:B------:R-:W-:Y:S01]  /*3cd0*/  IADD3 R10, P3, R20, UR45, RZ ;  /* 0x0000002d140a7c10 */ /* 0x000fe2000ff7e0ff */
[----:B------:R-:W-:Y:S01]  /*3ce0*/  BSSY B1, `(.L_x_93) ;  /* 0x000000b000017945 */ /* 0x000fe20003800000 */
[----:B------:R-:W-:Y:S02]  /*3cf0*/  ISETP.GT.AND P1, PT, R4, 0x19, P0 ;  /* 0x000000190400780c */ /* 0x000fe40000724270 */
[----:B------:R-:W-:Y:S01]  /*3d00*/  FMUL R11, R11, R90 ;  /* 0x0000005a0b0b7220 */ /* 0x000fe20000400000 */
[----:B------:R-:W-:-:S03]  /*3d10*/  IADD3 R12, P0, R67, R12, RZ ;  /* 0x0000000c430c7210 */ /* 0x000fc60007f1e0ff */
[----:B------:R-:W-:Y:S02]  /*3d20*/  FFMA R11, R70, R23, R11 ;  /* 0x00000017460b7223 */ /* 0x000fe4000000000b */
[----:B------:R-:W-:-:S03]  /*3d30*/  IMAD.X R13, R5, 0x1, R13, P0 ;  /* 0x00000001050d7824 */ /* 0x000fc600000e060d */
[----:B------:R-:W-:Y:S02]  /*3d40*/  F2FP.F16.F32.PACK_AB R14, RZ, R11 ;  /* 0x0000000bff0e723e */ /* 0x000fe400000000ff */
[----:B------:R-:W-:-:S05]  /*3d50*/  IADD3.X R11, R21, UR38, RZ, P3, !PT ;  /* 0x00000026150b7c10 */ /* 0x000fca0009ffe4ff */
[----:B------:R0:W-:Y:S01]  /*3d60*/  @P2 STG.E.U16 desc[UR54][R10.64], R14 ;  /* 0x0000000e0a002986 */ /* 0x0001e2000c101536 */
[----:B------:R-:W-:Y:S05]  /*3d70*/  @!P1 BRA `(.L_x_94) ;  /* 0x0000000000049947 */ /* 0x000fea0003800000 */
[----:B------:R0:W5:Y:S02]  /*3d80*/  LDG.E.LTC128B.U16 R56, desc[UR54][R12.64] ;  /* 0x000000360c387981 */ /* 0x000164000c1e1520 */
.L_x_94:
[----:B------:R-:W-:Y:S05]  /*3d90*/  BSYNC B1 ;  /* 0x0000000000017941 */ /* 0x000fea0003800000 */
.L_x_93:
[----:B0----5:R-:W-:Y:S01]  /*3da0*/  HADD2.F32 R11, -RZ, R56.H0_H0 ;  /* 0x20000038ff0b7230 */ /* 0x021fe20000004100 */
        /* <DEDUP_REMOVED lines=14> */
.L_x_96:
[----:B------:R-:W-:Y:S05]  /*3e90*/  BSYNC B1 ;  /* 0x0000000000017941 */ /* 0x000fea0003800000 */
.L_x_95:
        /* <DEDUP_REMOVED lines=13> */
.L_x_98:
[----:B------:R-:W-:Y:S05]  /*3f70*/  BSYNC B1 ;  /* 0x0000000000017941 */ /* 0x000fea0003800000 */
.L_x_97:
        /* <DEDUP_REMOVED lines=15> */
.L_x_100:
[----:B------:R-:W-:Y:S05]  /*4070*/  BSYNC B1 ;  /* 0x0000000000017941 */ /* 0x000fea0003800000 */
.L_x_99:
        /* <DEDUP_REMOVED lines=13> */
.L_x_102:
[----:B------:R-:W-:Y:S05]  /*4150*/  BSYNC B1 ;  /* 0x0000000000017941 */ /* 0x000fea0003800000 */
.L_x_101:
        /* <DEDUP_REMOVED lines=13> */
.L_x_104:
[----:B------:R-:W-:Y:S05]  /*4230*/  BSYNC B1 ;  /* 0x0000000000017941 */ /* 0x000fea0003800000 */
.L_x_103:
        /* <DEDUP_REMOVED lines=13> */
.L_x_106:
[----:B------:R-:W-:Y:S05]  /*4310*/  BSYNC B1 ;  /* 0x0000000000017941 */ /* 0x000fea0003800000 */
.L_x_105:
        /* <DEDUP_REMOVED lines=13> */
.L_x_108:
[----:B------:R-:W-:Y:S05]  /*43f0*/  BSYNC B1 ;  /* 0x0000000000017941 */ /* 0x000fea0003800000 */
.L_x_107:
        /* <DEDUP_REMOVED lines=13> */
.L_x_110:
[----:B------:R-:W-:Y:S05]  /*44d0*/  BSYNC B1 ;  /* 0x0000000000017941 */ /* 0x000fea0003800000 */
.L_x_109:
        /* <DEDUP_REMOVED lines=13> */
.L_x_112:
[----:B------:R-:W-:Y:S05]  /*45b0*/  BSYNC B1 ;  /* 0x0000000000017941 */ /* 0x000fea0003800000 */
.L_x_111:
        /* <DEDUP_REMOVED lines=13> */
.L_x_114:
[----:B------:R-:W-:Y:S05]  /*4690*/  BSYNC B1 ;  /* 0x0000000000017941 */ /* 0x000fea0003800000 */
.L_x_113:
        /* <DEDUP_REMOVED lines=13> */
.L_x_116:
[----:B------:R-:W-:Y:S05]  /*4770*/  BSYNC B1 ;  /* 0x0000000000017941 */ /* 0x000fea0003800000 */
.L_x_115:
        /* <DEDUP_REMOVED lines=13> */
.L_x_118:
[----:B------:R-:W-:Y:S05]  /*4850*/  BSYNC B1 ;  /* 0x0000000000017941 */ /* 0x000fea0003800000 */
.L_x_117:
        /* <DEDUP_REMOVED lines=13> */
.L_x_120:
[----:B------:R-:W-:Y:S05]  /*4930*/  BSYNC B1 ;  /* 0x0000000000017941 */ /* 0x000fea0003800000 */
.L_x_119:
        /* <DEDUP_REMOVED lines=9> */
[----:B------:R-:W-:-:S03]  /*49d0*/  IADD3 R42, P3, R67, R72, RZ ;  /* 0x00000048432a7210 */ /* 0x000fc60007f7e0ff */
[----:B------:R0:W-:Y:S02]  /*49e0*/  @P2 STG.E.U16 desc[UR54][R40.64], R44 ;  /* 0x0000002c28002986 */ /* 0x0001e4000c101536 */
[----:B------:R-:W-:Y:S01]  /*49f0*/  IMAD.X R43, R73, 0x1, R5, P3 ;  /* 0x00000001492b7824 */ /* 0x000fe200018e0605 */
[----:B------:R-:W-:Y:S07]  /*4a00*/  @!P0 BRA `(.L_x_122) ;  /* 0x0000000000048947 */ /* 0x000fee0003800000 */
[----:B------:R0:W5:Y:S02]  /*4a10*/  LDG.E.LTC128B.U16 R56, desc[UR54][R42.64] ;  /* 0x000000362a387981 */ /* 0x000164000c1e1520 */
.L_x_122:
[----:B------:R-:W-:Y:S05]  /*4a20*/  BSYNC B1 ;  /* 0x0000000000017941 */ /* 0x000fea0003800000 */
.L_x_121:
        /* <DEDUP_REMOVED lines=13> */
.L_x_124:
[----:B------:R-:W-:Y:S05]  /*4b00*/  BSYNC B1 ;  /* 0x0000000000017941 */ /* 0x000fea0003800000 */
.L_x_123:
        /* <DEDUP_REMOVED lines=8> */
[----:B----4-:R-:W-:-:S03]  /*4b90*/  IADD3 R6, P0, R67, R6, RZ ;  /* 0x0000000643067210 */ /* 0x010fc60007f1e0ff */
[----:B------:R0:W-:Y:S02]  /*4ba0*/  @P2 STG.E.U16 desc[UR54][R40.64], R42 ;  /* 0x0000002a28002986 */ /* 0x0001e4000c101536 */
[----:B------:R-:W-:Y:S01]  /*4bb0*/  IMAD.X R7, R7, 0x1, R5, P0 ;  /* 0x0000000107077824 */ /* 0x000fe200000e0605 */
[----:B------:R-:W-:Y:S07]  /*4bc0*/  @!P1 BRA `(.L_x_126) ;  /* 0x0000000000049947 */ /* 0x000fee0003800000 */
[----:B------:R4:W5:Y:S02]  /*4bd0*/  LDG.E.LTC128B.U16 R56, desc[UR54][R6.64] ;  /* 0x0000003606387981 */ /* 0x000964000c1e1520 */
.L_x_126:
[----:B------:R-:W-:Y:S05]  /*4be0*/  BSYNC B1 ;  /* 0x0000000000017941 */ /* 0x000fea0003800000 */
.L_x_125:
[----:B----45:R-:W-:Y:S01]  /*4bf0*/  HADD2.F32 R7, -RZ, R56.H0_H0 ;  /* 0x20000038ff077230 */ /* 0x030fe20000004100 */
[----:B------:R-:W-:Y:S01]  /*4c00*/  ISETP.GT.AND P0, PT, R3, 0x180, PT ;  /* 0x000001800300780c */ /* 0x000fe20003f04270 */
[----:B------:R-:W-:Y:S03]  /*4c10*/  BSSY B1, `(.L_x_127) ;  /* 0x000000c000017945 */ /* 0x000fe60003800000 */
[----:B------:R-:W-:Y:S01]  /*4c20*/  FMUL R6, R7, R90 ;  /* 0x0000005a07067220 */ /* 0x000fe20000400000 */
[----:B------:R-:W-:-:S03]  /*4c30*/  ISETP.GT.AND P2, PT, R4, RZ, P0 ;  /* 0x000000ff0400720c */ /* 0x000fc60000744270 */
[----:B------:R-:W-:Y:S01]  /*4c40*/  FFMA R55, R55, R23, R6 ;  /* 0x0000001737377223 */ /* 0x000fe20000000006 */
[----:B------:R-:W-:-:S04]  /*4c50*/  IADD3 R6, P3, R8, UR46, RZ ;  /* 0x0000002e08067c10 */ /* 0x000fc8000ff7e0ff */
[----:B------:R-:W-:Y:S02]  /*4c60*/  F2FP.F16.F32.PACK_AB R55, RZ, R55 ;  /* 0x00000037ff37723e */ /* 0x000fe400000000ff */
[----:B------:R-:W-:-:S05]  /*4c70*/  IADD3.X R7, R9, UR38, RZ, P3, !PT ;  /* 0x0000002609077c10 */ /* 0x000fca0009ffe4ff */
[----:B------:R4:W-:Y:S01]  /*4c80*/  @P1 STG.E.U16 desc[UR54][R6.64], R55 ;  /* 0x0000003706001986 */ /* 0x0009e2000c101536 */
[----:B------:R-:W-:Y:S05]  /*4c90*/  @!P2 BRA `(.L_x_128) ;  /* 0x00000000000ca947 */ /* 0x000fea0003800000 */
[----:B----4-:R-:W-:-:S05]  /*4ca0*/  IADD3 R6, P1, R10, R77, RZ ;  /* 0x0000004d0a067210 */ /* 0x010fca0007f3e0ff */
[----:B------:R-:W-:-:S05]  /*4cb0*/  IMAD.X R7, R11, 0x1, R5, P1 ;  /* 0x000000010b077824 */ /* 0x000fca00008e0605 */
[----:B------:R4:W5:Y:S03]  /*4cc0*/  LDG.E.LTC128B.U16 R56, desc[UR54][R6.64] ;  /* 0x0000003606387981 */ /* 0x000966000c1e1520 */
.L_x_128:
[----:B------:R-:W-:Y:S05]  /*4cd0*/  BSYNC B1 ;  /* 0x0000000000017941 */ /* 0x000fea0003800000 */
.L_x_127:
[----:B----45:R-:W-:Y:S01]  /*4ce0*/  HADD2.F32 R7, -RZ, R56.H0_H0 ;  /* 0x20000038ff077230 */ /* 0x030fe20000004100 */
        /* <DEDUP_REMOVED lines=9> */
[----:B----4-:R-:W-:-:S05]  /*4d80*/  IADD3 R6, P1, R10, R79, RZ ;  /* 0x0000004f0a067210 */ /* 0x010fca0007f3e0ff */
[----:B------:R-:W-:-:S05]  /*4d90*/  IMAD.X R7, R11, 0x1, R5, P1 ;  /* 0x000000010b077824 */ /* 0x000fca00008e0605 */
[----:B------:R4:W5:Y:S03]  /*4da0*/  LDG.E.LTC128B.U16 R56, desc[UR54][R6.64] ;  /* 0x0000003606387981 */ /* 0x000966000c1e1520 */
.L_x_130:
[----:B------:R-:W-:Y:S05]  /*4db0*/  BSYNC B1 ;  /* 0x0000000000017941 */ /* 0x000fea0003800000 */
.L_x_129:
        /* <DEDUP_REMOVED lines=14> */
.L_x_132:
[----:B------:R-:W-:Y:S05]  /*4ea0*/  BSYNC B1 ;  /* 0x0000000000017941 */ /* 0x000fea0003800000 */
.L_x_131:
[----:B-----5:R-:W-:Y:S01]  /*4eb0*/  HADD2.F32 R3, -RZ, R56.H0_H0 ;  /* 0x20000038ff037230 */ /* 0x020fe20000004100 */
[----:B----4-:R-:W-:Y:S01]  /*4ec0*/  IADD3 R6, P4, R20, UR39, RZ ;  /* 0x0000002714067c10 */ /* 0x010fe2000ff9e0ff */
[----:B------:R-:W-:Y:S01]  /*4ed0*/  BSSY B1, `(.L_x_133) ;  /* 0x000000b000017945 */ /* 0x000fe20003800000 */
[----:B------:R-:W-:Y:S02]  /*4ee0*/  ISETP.GT.AND P3, PT, R4, 0x1, P1 ;  /* 0x000000010400780c */ /* 0x000fe40000f64270 */
[----:B------:R-:W-:Y:S01]  /*4ef0*/  FMUL R3, R3, R90 ;  /* 0x0000005a03037220 */ /* 0x000fe20000400000 */
[----:B------:R-:W-:-:S03]  /*4f00*/  IADD3.X R7, R21, UR38, RZ, P4, !PT ;  /* 0x0000002615077c10 */ /* 0x000fc6000a7fe4ff */
[----:B------:R-:W-:-:S05]  /*4f10*/  FFMA R3, R26, R23, R3 ;  /* 0x000000171a037223 */ /* 0x000fca0000000003 */
[----:B------:R-:W-:-:S05]  /*4f20*/  F2FP.F16.F32.PACK_AB R3, RZ, R3 ;  /* 0x00000003ff03723e */ /* 0x000fca00000000ff */
[----:B------:R4:W-:Y:S01]  /*4f30*/  @P2 STG.E.U16 desc[UR54][R6.64], R3 ;  /* 0x0000000306002986 */ /* 0x0009e2000c101536 */
[----:B------:R-:W-:Y:S05]  /*4f40*/  @!P3 BRA `(.L_x_134) ;  /* 0x00000000000cb947 */ /* 0x000fea0003800000 */
[----:B----4-:R-:W-:-:S05]  /*4f50*/  IADD3 R6, P2, R14, R79, RZ ;  /* 0x0000004f0e067210 */ /* 0x010fca0007f5e0ff */
[----:B------:R-:W-:-:S05]  /*4f60*/  IMAD.X R7, R15, 0x1, R5, P2 ;  /* 0x000000010f077824 */ /* 0x000fca00010e0605 */
[----:B------:R4:W5:Y:S03]  /*4f70*/  LDG.E.LTC128B.U16 R56, desc[UR54][R6.64] ;  /* 0x0000003606387981 */ /* 0x000966000c1e1520 */
.L_x_134:
[----:B------:R-:W-:Y:S05]  /*4f80*/  BSYNC B1 ;  /* 0x0000000000017941 */ /* 0x000fea0003800000 */
.L_x_133:
[----:B----45:R-:W-:Y:S01]  /*4f90*/  HADD2.F32 R3, -RZ, R56.H0_H0 ;  /* 0x20000038ff037230 */ /* 0x030fe20000004100 */
        /* <DEDUP_REMOVED lines=12> */
.L_x_136:
[----:B------:R-:W-:Y:S05]  /*5060*/  BSYNC B1 ;  /* 0x0000000000017941 */ /* 0x000fea0003800000 */
.L_x_135:
        /* <DEDUP_REMOVED lines=13> */
.L_x_138:
[----:B------:R-:W-:Y:S05]  /*5140*/  BSYNC B1 ;  /* 0x0000000000017941 */ /* 0x000fea0003800000 */
.L_x_137:
        /* <DEDUP_REMOVED lines=13> */
.L_x_140:
[----:B------:R-:W-:Y:S05]  /*5220*/  BSYNC B1 ;  /* 0x0000000000017941 */ /* 0x000fea0003800000 */
.L_x_139:
        /* <DEDUP_REMOVED lines=13> */
.L_x_142:
[----:B------:R-:W-:Y:S05]  /*5300*/  BSYNC B1 ;  /* 0x0000000000017941 */ /* 0x000fea0003800000 */
.L_x_141:
        /* <DEDUP_REMOVED lines=13> */
.L_x_144:
[----:B------:R-:W-:Y:S05]  /*53e0*/  BSYNC B1 ;  /* 0x0000000000017941 */ /* 0x000fea0003800000 */
.L_x_143:
        /* <DEDUP_REMOVED lines=13> */
.L_x_146:
[----:B------:R-:W-:Y:S05]  /*54c0*/  BSYNC B1 ;  /* 0x0000000000017941 */ /* 0x000fea0003800000 */
.L_x_145:
        /* <DEDUP_REMOVED lines=13> */
.L_x_148:
[----:B------:R-:W-:Y:S05]  /*55a0*/  BSYNC B1 ;  /* 0x0000000000017941 */ /* 0x000fea0003800000 */
.L_x_147:
        /* <DEDUP_REMOVED lines=13> */
.L_x_150:
[----:B------:R-:W-:Y:S05]  /*5680*/  BSYNC B1 ;  /* 0x0000000000017941 */ /* 0x000fea0003800000 */
.L_x_149:
        /* <DEDUP_REMOVED lines=13> */
.L_x_152:
[----:B------:R-:W-:Y:S05]  /*5760*/  BSYNC B1 ;  /* 0x0000000000017941 */ /* 0x000fea0003800000 */
.L_x_151:
[----:B-----5:R-:W-:Y:S01]  /*5770*/  HADD2.F32 R3, -RZ, R56.H0_H0 ;  /* 0x20000038ff037230 */ /* 0x020fe20000004100 */
[----:B----4-:R-:W-:Y:S01]  /*5780*/  IADD3 R6, P3, R12, UR45, RZ ;  /* 0x0000002d0c067c10 */ /* 0x010fe2000ff7e0ff */
[----:B------:R-:W-:Y:S01]  /*5790*/  BSSY B1, `(.L_x_153) ;  /* 0x000000b000017945 */ /* 0x000fe20003800000 */
[----:B------:R-:W-:Y:S02]  /*57a0*/  ISETP.GT.AND P0, PT, R4, 0x19, P0 ;  /* 0x000000190400780c */ /* 0x000fe40000704270 */
[----:B------:R-:W-:Y:S01]  /*57b0*/  FMUL R3, R3, R90 ;  /* 0x0000005a03037220 */ /* 0x000fe20000400000 */
[----:B------:R-:W-:Y:S02]  /*57c0*/  IADD3.X R7, R13, UR38, RZ, P3, !PT ;  /* 0x000000260d077c10 */ /* 0x000fe40009ffe4ff */
[----:B------:R-:W-:Y:S01]  /*57d0*/  IADD3 R8, P3, R10, R67, RZ ;  /* 0x000000430a087210 */ /* 0x000fe20007f7e0ff */
[----:B------:R-:W-:-:S04]  /*57e0*/  FFMA R3, R36, R23, R3 ;  /* 0x0000001724037223 */ /* 0x000fc80000000003 */
[----:B------:R-:W-:Y:S01]  /*57f0*/  IMAD.X R9, R11, 0x1, R5, P3 ;  /* 0x000000010b097824 */ /* 0x000fe200018e0605 */
[----:B------:R-:W-:-:S05]  /*5800*/  F2FP.F16.F32.PACK_AB R3, RZ, R3 ;  /* 0x00000003ff03723e */ /* 0x000fca00000000ff */
[----:B------:R4:W-:Y:S01]  /*5810*/  @P2 STG.E.U16 desc[UR54][R6.64], R3 ;  /* 0x0000000306002986 */ /* 0x0009e2000c101536 */
[----:B------:R-:W-:Y:S05]  /*5820*/  @!P0 BRA `(.L_x_154) ;  /* 0x0000000000048947 */ /* 0x000fea0003800000 */
[----:B------:R0:W5:Y:S02]  /*5830*/  LDG.E.LTC128B.U16 R56, desc[UR54][R8.64] ;  /* 0x0000003608387981 */ /* 0x000164000c1e1520 */
.L_x_154:
[----:B------:R-:W-:Y:S05]  /*5840*/  BSYNC B1 ;  /* 0x0000000000017941 */ /* 0x000fea0003800000 */
.L_x_153:
        /* <DEDUP_REMOVED lines=13> */
.L_x_156:
[----:B------:R-:W-:Y:S05]  /*5920*/  BSYNC B1 ;  /* 0x0000000000017941 */ /* 0x000fea0003800000 */
.L_x_155:
        /* <DEDUP_REMOVED lines=13> */
.L_x_158:
[----:B------:R-:W-:Y:S05]  /*5a00*/  BSYNC B1 ;  /* 0x0000000000017941 */ /* 0x000fea0003800000 */
.L_x_157:
[----:B------:R-:W-:Y:S05]  /*5a10*/  @!P1 BRA `(.L_x_159) ;  /* 0x00000018003c9947 */ /* 0x000fea0003800000 */
[----:B----45:R-:W-:-:S05]  /*5a20*/  HADD2.F32 R3, -RZ, R56.H0_H0 ;  /* 0x20000038ff037230 */ /* 0x030fca0000004100 */
[----:B0-----:R-:W-:-:S04]  /*5a30*/  FMUL R4, R3, R90 ;  /* 0x0000005a03047220 */ /* 0x001fc80000400000 */
[----:B------:R-:W-:Y:S01]  /*5a40*/  FFMA R39, R39, R23, R4 ;  /* 0x0000001727277223 */ /* 0x000fe20000000004 */
[----:B------:R-:W-:-:S04]  /*5a50*/  IADD3 R4, P0, R20, UR46, RZ ;  /* 0x0000002e14047c10 */ /* 0x000fc8000ff1e0ff */
[----:B------:R-:W-:Y:S02]  /*5a60*/  F2FP.F16.F32.PACK_AB R39, RZ, R39 ;  /* 0x00000027ff27723e */ /* 0x000fe400000000ff */
[----:B------:R-:W-:-:S05]  /*5a70*/  IADD3.X R5, R21, UR38, RZ, P0, !PT ;  /* 0x0000002615057c10 */ /* 0x000fca00087fe4ff */
[----:B------:R0:W-:Y:S01]  /*5a80*/  STG.E.U16 desc[UR54][R4.64], R39 ;  /* 0x0000002704007986 */ /* 0x0001e2000c101536 */
[----:B------:R-:W-:Y:S05]  /*5a90*/  BRA `(.L_x_159) ;  /* 0x00000018001c7947 */ /* 0x000fea0003800000 */
.L_x_34:
[----:B------:R-:W-:Y:S01]  /*5aa0*/  ULDC.64 UR4, c[0x0][0x5c0] ;  /* 0x0001700000047ab9 */ /* 0x000fe20000000a00 */
[-C--:B------:R-:W-:Y:S01]  /*5ab0*/  FMUL R72, R72, R23.reuse ;  /* 0x0000001748487220 */ /* 0x080fe20000400000 */
[----:B------:R-:W-:Y:S01]  /*5ac0*/  LEA R10, P0, R98, UR4, 0x1 ;  /* 0x00000004620a7c11 */ /* 0x000fe2000f8008ff */
[-C--:B------:R-:W-:Y:S01]  /*5ad0*/  FMUL R73, R73, R23.reuse ;  /* 0x0000001749497220 */ /* 0x080fe20000400000 */
[----:B------:R-:W-:Y:S01]  /*5ae0*/  ISETP.GT.AND P4, PT, R4, 0x1, P1 ;  /* 0x000000010400780c */ /* 0x000fe20000f84270 */
[-C--:B------:R-:W-:Y:S01]  /*5af0*/  FMUL R74, R74, R23.reuse ;  /* 0x000000174a4a7220 */ /* 0x080fe20000400000 */
[----:B------:R-:W-:Y:S01]  /*5b00*/  LEA.HI.X R11, R98, UR5, R103, 0x1, P0 ;  /* 0x00000005620b7c11 */ /* 0x000fe200080f0c67 */
[-C--:B------:R-:W-:Y:S01]  /*5b10*/  FMUL R75, R75, R23.reuse ;  /* 0x000000174b4b7220 */ /* 0x080fe20000400000 */
[----:B------:R-:W-:Y:S01]  /*5b20*/  F2FP.F16.F32.PACK_AB R72, RZ, R72 ;  /* 0x00000048ff48723e */ /* 0x000fe200000000ff */
[-C--:B------:R-:W-:Y:S01]  /*5b30*/  FMUL R76, R76, R23.reuse ;  /* 0x000000174c4c7220 */ /* 0x080fe20000400000 */
[----:B------:R-:W-:Y:S01]  /*5b40*/  ISETP.GT.AND P0, PT, R3, 0x8, PT ;  /* 0x000000080300780c */ /* 0x000fe20003f04270 */
[-C--:B------:R-:W-:Y:S01]  /*5b50*/  FMUL R77, R77, R23.reuse ;  /* 0x000000174d4d7220 */ /* 0x080fe20000400000 */
[----:B------:R-:W-:Y:S01]  /*5b60*/  LEA R12, P5, R6, R10, 0x4 ;  /* 0x0000000a060c7211 */ /* 0x000fe200078a20ff */
[----:B------:R-:W-:Y:S01]  /*5b70*/  @P3 STG.E.U16 desc[UR54][R10.64], R72 ;  /* 0x000000480a003986 */ /* 0x000fe2000c101536 */
[----:B------:R-:W-:Y:S01]  /*5b80*/  ISETP.GT.AND P3, PT, R4, 0x1, P0 ;  /* 0x000000010400780c */ /* 0x000fe20000764270 */
[-C--:B------:R-:W-:Y:S01]  /*5b90*/  FMUL R78, R78, R23.reuse ;  /* 0x000000174e4e7220 */ /* 0x080fe20000400000 */
[----:B------:R-:W-:Y:S01]  /*5ba0*/  ISETP.GT.AND P2, PT, R4, RZ, P0 ;  /* 0x000000ff0400720c */ /* 0x000fe20000744270 */
[----:B------:R-:W-:Y:S01]  /*5bb0*/  FMUL R79, R79, R23 ;  /* 0x000000174f4f7220 */ /* 0x000fe20000400000 */
[----:B------:R-:W-:Y:S01]  /*5bc0*/  LEA.HI.X R13, R6, R11, R7, 0x4, P5 ;  /* 0x0000000b060d7211 */ /* 0x000fe200028f2407 */
[----:B------:R-:W-:Y:S01]  /*5bd0*/  @P4 IMAD.MOV.U32 R6, RZ, RZ, R10 ;  /* 0x000000ffff064224 */ /* 0x000fe200078e000a */
[----:B------:R-:W-:Y:S01]  /*5be0*/  F2FP.F16.F32.PACK_AB R73, RZ, R73 ;  /* 0x00000049ff49723e */ /* 0x000fe200000000ff */
[----:B------:R-:W-:Y:S01]  /*5bf0*/  @P4 IMAD.MOV.U32 R7, RZ, RZ, R11 ;  /* 0x000000ffff074224 */ /* 0x000fe200078e000b */
[----:B------:R-:W-:Y:S01]  /*5c00*/  ISETP.GT.AND P5, PT, R4, 0x8, P1 ;  /* 0x000000080400780c */ /* 0x000fe20000fa4270 */
[-C--:B------:R-:W-:Y:S01]  /*5c10*/  FMUL R80, R80, R23.reuse ;  /* 0x0000001750507220 */ /* 0x080fe20000400000 */
[----:B------:R-:W-:Y:S01]  /*5c20*/  F2FP.F16.F32.PACK_AB R74, RZ, R74 ;  /* 0x0000004aff4a723e */ /* 0x000fe200000000ff */
[-C--:B------:R-:W-:Y:S01]  /*5c30*/  FMUL R81, R81, R23.reuse ;  /* 0x0000001751517220 */ /* 0x080fe20000400000 */
[----:B------:R0:W-:Y:S01]  /*5c40*/  @P4 STG.E.U16 desc[UR54][R6.64+0x2], R73 ;  /* 0x0000024906004986 */ /* 0x0001e2000c101536 */
[----:B------:R-:W-:Y:S01]  /*5c50*/  ISETP.GT.AND P4, PT, R4, 0x9, P1 ;  /* 0x000000090400780c */ /* 0x000fe20000f84270 */
[----:B------:R-:W-:Y:S01]  /*5c60*/  FMUL R82, R82, R23 ;  /* 0x0000001752527220 */ /* 0x000fe20000400000 */
[----:B------:R-:W-:Y:S01]  /*5c70*/  F2FP.F16.F32.PACK_AB R75, RZ, R75 ;  /* 0x0000004bff4b723e */ /* 0x000fe200000000ff */
[----:B------:R-:W-:Y:S01]  /*5c80*/  @P2 STG.E.U16 desc[UR54][R12.64], R74 ;  /* 0x0000004a0c002986 */ /* 0x000fe2000c101536 */
[----:B------:R-:W-:Y:S01]  /*5c90*/  ISETP.GT.AND P2, PT, R4, 0x8, P0 ;  /* 0x000000080400780c */ /* 0x000fe20000744270 */
[-C--:B------:R-:W-:Y:S01]  /*5ca0*/  FMUL R83, R83, R23.reuse ;  /* 0x0000001753537220 */ /* 0x080fe20000400000 */
[----:B------:R-:W-:Y:S01]  /*5cb0*/  F2FP.F16.F32.PACK_AB R76, RZ, R76 ;  /* 0x0000004cff4c723e */ /* 0x000fe200000000ff */
[----:B------:R-:W-:Y:S01]  /*5cc0*/  FMUL R84, R84, R23 ;  /* 0x0000001754547220 */ /* 0x000fe20000400000 */
[----:B------:R-:W-:Y:S01]  /*5cd0*/  F2FP.F16.F32.PACK_AB R77, RZ, R77 ;  /* 0x0000004dff4d723e */ /* 0x000fe200000000ff */
[----:B------:R-:W-:Y:S01]  /*5ce0*/  FMUL R85, R85, R23 ;  /* 0x0000001755557220 */ /* 0x000fe20000400000 */
[----:B------:R-:W-:Y:S01]  /*5cf0*/  F2FP.F16.F32.PACK_AB R78, RZ, R78 ;  /* 0x0000004eff4e723e */ /* 0x000fe200000000ff */
[----:B0-----:R-:W-:Y:S01]  /*5d00*/  @P3 IMAD.MOV.U32 R6, RZ, RZ, R12 ;  /* 0x000000ffff063224 */ /* 0x001fe200078e000c */
[----:B------:R-:W-:Y:S01]  /*5d10*/  F2FP.F16.F32.PACK_AB R79, RZ, R79 ;  /* 0x0000004fff4f723e */ /* 0x000fe200000000ff */
[----:B------:R-:W-:Y:S01]  /*5d20*/  @P3 IMAD.MOV.U32 R7, RZ, RZ, R13 ;  /* 0x000000ffff073224 */ /* 0x000fe200078e000d */
[----:B------:R-:W-:Y:S01]  /*5d30*/  F2FP.F16.F32.PACK_AB R80, RZ, R80 ;  /* 0x00000050ff50723e */ /* 0x000fe200000000ff */
[----:B------:R-:W-:Y:S01]  /*5d40*/  FMUL R86, R86, R23 ;  /* 0x0000001756567220 */ /* 0x000fe20000400000 */
[----:B------:R-:W-:Y:S01]  /*5d50*/  F2FP.F16.F32.PACK_AB R81, RZ, R81 ;  /* 0x00000051ff51723e */ /* 0x000fe200000000ff */
[-C--:B------:R-:W-:Y:S01]  /*5d60*/  FMUL R87, R87, R23.reuse ;  /* 0x0000001757577220 */ /* 0x080fe20000400000 */
[----:B------:R0:W-:Y:S01]  /*5d70*/  @P3 STG.E.U16 desc[UR54][R6.64+0x2], R75 ;  /* 0x0000024b06003986 */ /* 0x0001e2000c101536 */
[----:B------:R-:W-:Y:S01]  /*5d80*/  ISETP.GT.AND P3, PT, R4, 0x9, P0 ;  /* 0x000000090400780c */ /* 0x000fe20000764270 */
[-C--:B------:R-:W-:Y:S01]  /*5d90*/  FMUL R56, R56, R23.reuse ;  /* 0x0000001738387220 */ /* 0x080fe20000400000 */
[----:B------:R-:W-:Y:S01]  /*5da0*/  F2FP.F16.F32.PACK_AB R82, RZ, R82 ;  /* 0x00000052ff52723e */ /* 0x000fe200000000ff */
[----:B------:R-:W-:Y:S01]  /*5db0*/  FMUL R57, R57, R23 ;  /* 0x0000001739397220 */ /* 0x000fe20000400000 */
[----:B------:R-:W-:Y:S01]  /*5dc0*/  F2FP.F16.F32.PACK_AB R83, RZ, R83 ;  /* 0x00000053ff53723e */ /* 0x000fe200000000ff */
[-C--:B------:R-:W-:Y:S01]  /*5dd0*/  FMUL R58, R58, R23.reuse ;  /* 0x000000173a3a7220 */ /* 0x080fe20000400000 */
[----:B------:R-:W-:Y:S01]  /*5de0*/  F2FP.F16.F32.PACK_AB R84, RZ, R84 ;  /* 0x00000054ff54723e */ /* 0x000fe200000000ff */
[----:B------:R-:W-:Y:S01]  /*5df0*/  FMUL R59, R59, R23 ;  /* 0x000000173b3b7220 */ /* 0x000fe20000400000 */
[----:B------:R-:W-:Y:S01]  /*5e00*/  F2FP.F16.F32.PACK_AB R85, RZ, R85 ;  /* 0x00000055ff55723e */ /* 0x000fe200000000ff */
[----:B------:R-:W-:Y:S01]  /*5e10*/  FMUL R60, R60, R23 ;  /* 0x000000173c3c7220 */ /* 0x000fe20000400000 */
[----:B------:R-:W-:Y:S01]  /*5e20*/  F2FP.F16.F32.PACK_AB R86, RZ, R86 ;  /* 0x00000056ff56723e */ /* 0x000fe200000000ff */
[--C-:B0-----:R-:W-:Y:S01]  /*5e30*/  @P5 IMAD.MOV.U32 R6, RZ, RZ, R10.reuse ;  /* 0x000000ffff065224 */ /* 0x101fe200078e000a */
        /* <DEDUP_REMOVED lines=13> */
[----:B------:R-:W-:Y:S01]  /*5f10*/  PRMT R5, R58, 0x7610, R5 ;  /* 0x000076103a057816 */ /* 0x000fe20000000005 */
[-C--:B------:R-:W-:Y:S01]  /*5f20*/  FMUL R66, R66, R23.reuse ;  /* 0x0000001742427220 */ /* 0x080fe20000400000 */
[----:B------:R-:W-:Y:S01]  /*5f30*/  F2FP.F16.F32.PACK_AB R60, RZ, R60 ;  /* 0x0000003cff3c723e */ /* 0x000fe200000000ff */
[----:B------:R-:W-:Y:S01]  /*5f40*/  FMUL R67, R67, R23 ;  /* 0x0000001743437220 */ /* 0x000fe20000400000 */
[----:B------:R-:W-:Y:S01]  /*5f50*/  F2FP.F16.F32.PACK_AB R61, RZ, R61 ;  /* 0x0000003dff3d723e */ /* 0x000fe200000000ff */
[----:B0-----:R-:W-:Y:S01]  /*5f60*/  @P4 IMAD.MOV.U32 R6, RZ, RZ, R10 ;  /* 0x000000ffff064224 */ /* 0x001fe200078e000a */
[----:B------:R-:W-:Y:S01]  /*5f70*/  F2FP.F16.F32.PACK_AB R62, RZ, R62 ;  /* 0x0000003eff3e723e */ /* 0x000fe200000000ff */
[----:B------:R-:W-:Y:S01]  /*5f80*/  @P4 IMAD.MOV.U32 R7, RZ, RZ, R11 ;  /* 0x000000ffff074224 */ /* 0x000fe200078e000b */
[----:B------:R-:W-:Y:S01]  /*5f90*/  F2FP.F16.F32.PACK_AB R63, RZ, R63 ;  /* 0x0000003fff3f723e */ /* 0x000fe200000000ff */
[-C--:B------:R-:W-:Y:S01]  /*5fa0*/  FMUL R68, R68, R23.reuse ;  /* 0x0000001744447220 */ /* 0x080fe20000400000 */
[----:B------:R-:W-:Y:S01]  /*5fb0*/  F2FP.F16.F32.PACK_AB R64, RZ, R64 ;  /* 0x00000040ff40723e */ /* 0x000fe200000000ff */
[-C--:B------:R-:W-:Y:S01]  /*5fc0*/  FMUL R69, R69, R23.reuse ;  /* 0x0000001745457220 */ /* 0x080fe20000400000 */
[----:B------:R0:W-:Y:S01]  /*5fd0*/  @P4 STG.E.U16 desc[UR54][R6.64+0x12], R77 ;  /* 0x0000124d06004986 */ /* 0x0001e2000c101536 */
[----:B------:R-:W-:Y:S01]  /*5fe0*/  ISETP.GT.AND P4, PT, R4, 0x11, P1 ;  /* 0x000000110400780c */ /* 0x000fe20000f84270 */
[----:B------:R-:W-:Y:S01]  /*5ff0*/  FMUL R70, R70, R23 ;  /* 0x0000001746467220 */ /* 0x000fe20000400000 */
[----:B------:R-:W-:Y:S01]  /*6000*/  F2FP.F16.F32.PACK_AB R65, RZ, R65 ;  /* 0x00000041ff41723e */ /* 0x000fe200000000ff */
        /* <DEDUP_REMOVED lines=8> */
[--C-:B0-----:R-:W-:Y:S01]  /*6090*/  @P2 IMAD.MOV.U32 R6, RZ, RZ, R12.reuse ;  /* 0x000000ffff062224 */ /* 0x101fe200078e000c */
[----:B------:R-:W-:Y:S01]  /*60a0*/  F2FP.F16.F32.PACK_AB R70, RZ, R70 ;  /* 0x00000046ff46723e */ /* 0x000fe200000000ff */
[--C-:B------:R-:W-:Y:S01]  /*60b0*/  @P2 IMAD.MOV.U32 R7, RZ, RZ, R13.reuse ;  /* 0x000000ffff072224 */ /* 0x100fe200078e000d */
        /* <DEDUP_REMOVED lines=37> */
[----:B------:R-:W-:-:S02]  /*6310*/  @P5 IMAD.MOV.U32 R7, RZ, RZ, R11 ;  /* 0x000000ffff075224 */ /* 0x000fc400078e000b */
[-C--:B------:R-:W-:Y:S01]  /*6320*/  FMUL R25, R25, R23.reuse ;  /* 0x0000001719197220 */ /* 0x080fe20000400000 */
[----:B------:R-:W-:Y:S01]  /*6330*/  F2FP.F16.F32.PACK_AB R24, RZ, R24 ;  /* 0x00000018ff18723e */ /* 0x000fe200000000ff */
[----:B------:R-:W-:Y:S01]  /*6340*/  FMUL R26, R26, R23 ;  /* 0x000000171a1a7220 */ /* 0x000fe20000400000 */
[----:B------:R-:W-:Y:S01]  /*6350*/  F2FP.F16.F32.PACK_AB R55, RZ, R55 ;  /* 0x00000037ff37723e */ /* 0x000fe200000000ff */
[----:B------:R0:W-:Y:S01]  /*6360*/  @P5 STG.E.U16 desc[UR54][R6.64+0x20], R80 ;  /* 0x0000205006005986 */ /* 0x0001e2000c101536 */
[----:B------:R-:W-:Y:S01]  /*6370*/  IADD3 R14, P5, R10, UR40, RZ ;  /* 0x000000280a0e7c10 */ /* 0x000fe2000ffbe0ff */
[----:B------:R-:W-:Y:S01]  /*6380*/  FMUL R27, R27, R23 ;  /* 0x000000171b1b7220 */ /* 0x000fe20000400000 */
[----:B------:R-:W-:Y:S01]  /*6390*/  F2FP.F16.F32.PACK_AB R25, RZ, R25 ;  /* 0x00000019ff19723e */ /* 0x000fe200000000ff */
[-C--:B------:R-:W-:Y:S01]  /*63a0*/  FMUL R28, R28, R23.reuse ;  /* 0x000000171c1c7220 */ /* 0x080fe20000400000 */
[----:B------:R-:W-:Y:S01]  /*63b0*/  IADD3.X R15, R11, UR38, RZ, P5, !PT ;  /* 0x000000260b0f7c10 */ /* 0x000fe2000affe4ff */
        /* <DEDUP_REMOVED lines=28> */
[----:B------:R-:W-:Y:S01]  /*6580*/  FMUL R39, R39, R23 ;  /* 0x0000001727277220 */ /* 0x000fe20000400000 */
[----:B------:R-:W-:Y:S01]  /*6590*/  @P1 IMAD.MOV.U32 R8, RZ, RZ, R10 ;  /* 0x000000ffff081224 */ /* 0x000fe200078e000a */
[----:B------:R-:W-:Y:S01]  /*65a0*/  F2FP.F16.F32.PACK_AB R37, RZ, R37 ;  /* 0x00000025ff25723e */ /* 0x000fe200000000ff */
[----:B------:R-:W-:Y:S01]  /*65b0*/  @P1 IMAD.MOV.U32 R9, RZ, RZ, R11 ;  /* 0x000000ffff091224 */ /* 0x000fe200078e000b */
[----:B------:R0:W-:Y:S01]  /*65c0*/  @P2 STG.E.U16 desc[UR54][R6.64+0x20], R82 ;  /* 0x0000205206002986 */ /* 0x0001e2000c101536 */
[C---:B------:R-:W-:Y:S02]  /*65d0*/  ISETP.GT.AND P2, PT, R4.reuse, 0x18, P0 ;  /* 0x000000180400780c */ /* 0x040fe40000744270 */
[----:B------:R-:W-:Y:S02]  /*65e0*/  ISETP.GT.AND P0, PT, R4, 0x19, P0 ;  /* 0x000000190400780c */ /* 0x000fe40000704270 */
[----:B------:R-:W-:Y:S02]  /*65f0*/  F2FP.F16.F32.PACK_AB R38, RZ, R38 ;  /* 0x00000026ff26723e */ /* 0x000fe400000000ff */
[----:B------:R-:W-:Y:S01]  /*6600*/  F2FP.F16.F32.PACK_AB R39, RZ, R39 ;  /* 0x00000027ff27723e */ /* 0x000fe200000000ff */
[----:B0-----:R-:W-:-:S02]  /*6610*/  @P3 IMAD.MOV.U32 R6, RZ, RZ, R12 ;  /* 0x000000ffff063224 */ /* 0x001fc400078e000c */
[----:B------:R-:W-:-:S05]  /*6620*/  @P3 IMAD.MOV.U32 R7, RZ, RZ, R13 ;  /* 0x000000ffff073224 */ /* 0x000fca00078e000d */
[----:B------:R0:W-:Y:S02]  /*6630*/  @P3 STG.E.U16 desc[UR54][R6.64+0x22], R83 ;  /* 0x0000225306003986 */ /* 0x0001e4000c101536 */
[----:B0-----:R-:W-:Y:S02]  /*6640*/  @P4 IMAD.MOV.U32 R6, RZ, RZ, R10 ;  /* 0x000000ffff064224 */ /* 0x001fe400078e000a */
[----:B------:R-:W-:-:S05]  /*6650*/  @P4 IMAD.MOV.U32 R7, RZ, RZ, R11 ;  /* 0x000000ffff074224 */ /* 0x000fca00078e000b */
[----:B------:R0:W-:Y:S04]  /*6660*/  @P4 STG.E.U16 desc[UR54][R6.64+0x30], R84 ;  /* 0x0000305406004986 */ /* 0x0001e8000c101536 */
[----:B------:R1:W-:Y:S01]  /*6670*/  @P1 STG.E.U16 desc[UR54][R8.64+0x32], R85 ;  /* 0x0000325508001986 */ /* 0x0003e2000c101536 */
[----:B------:R-:W-:-:S04]  /*6680*/  ISETP.GT.AND P1, PT, R3, 0x80, PT ;  /* 0x000000800300780c */ /* 0x000fc80003f24270 */
[----:B------:R-:W-:Y:S02]  /*6690*/  ISETP.GT.AND P3, PT, R4, RZ, P1 ;  /* 0x000000ff0400720c */ /* 0x000fe40000f64270 */
[----:B0-----:R-:W-:Y:S01]  /*66a0*/  IADD3 R6, P4, R10, UR39, RZ ;  /* 0x000000270a067c10 */ /* 0x001fe2000ff9e0ff */
[----:B-1----:R-:W-:-:S03]  /*66b0*/  @P2 IMAD.MOV.U32 R8, RZ, RZ, R12 ;  /* 0x000000ffff082224 */ /* 0x002fc600078e000c */
[----:B------:R-:W-:Y:S01]  /*66c0*/  IADD3.X R7, R11, UR38, RZ, P4, !PT ;  /* 0x000000260b077c10 */ /* 0x000fe2000a7fe4ff */
[----:B------:R-:W-:Y:S01]  /*66d0*/  @P2 IMAD.MOV.U32 R9, RZ, RZ, R13 ;  /* 0x000000ffff092224 */ /* 0x000fe200078e000d */
[----:B------:R-:W-:-:S04]  /*66e0*/  IADD3 R20, P4, R12, UR40, RZ ;  /* 0x000000280c147c10 */ /* 0x000fc8000ff9e0ff */
[----:B------:R0:W-:Y:S01]  /*66f0*/  @P2 STG.E.U16 desc[UR54][R8.64+0x30], R86 ;  /* 0x0000305608002986 */ /* 0x0001e2000c101536 */
[----:B------:R-:W-:Y:S02]  /*6700*/  ISETP.GT.AND P2, PT, R4, 0x1, P1 ;  /* 0x000000010400780c */ /* 0x000fe40000f44270 */
[----:B------:R-:W-:Y:S01]  /*6710*/  IADD3.X R21, R13, UR38, RZ, P4, !PT ;  /* 0x000000260d157c10 */ /* 0x000fe2000a7fe4ff */
[----:B------:R-:W-:Y:S01]  /*6720*/  @P0 STG.E.U16 desc[UR54][R12.64+0x32], R87 ;  /* 0x000032570c000986 */ /* 0x000fe2000c101536 */
[----:B------:R-:W-:-:S03]  /*6730*/  ISETP.GT.AND P0, PT, R3, 0x88, PT ;  /* 0x000000880300780c */ /* 0x000fc60003f04270 */
[----:B------:R-:W-:Y:S01]  /*6740*/  @P3 STG.E.U16 desc[UR54][R6.64], R56 ;  /* 0x0000003806003986 */ /* 0x000fe2000c101536 */
[----:B------:R-:W-:Y:S02]  /*6750*/  ISETP.GT.AND P3, PT, R4, 0x1, P0 ;  /* 0x000000010400780c */ /* 0x000fe40000764270 */
[----:B0-----:R-:W-:-:S03]  /*6760*/  IADD3 R8, P5, R12, UR39, RZ ;  /* 0x000000270c087c10 */ /* 0x001fc6000ffbe0ff */
[----:B------:R0:W-:Y:S01]  /*6770*/  @P2 STG.E.U16 desc[UR54][R14.64], R57 ;  /* 0x000000390e002986 */ /* 0x0001e2000c101536 */
[C---:B------:R-:W-:Y:S02]  /*6780*/  ISETP.GT.AND P2, PT, R4.reuse, RZ, P0 ;  /* 0x000000ff0400720c */ /* 0x040fe40000744270 */
[----:B------:R-:W-:Y:S02]  /*6790*/  IADD3.X R9, R13, UR38, RZ, P5, !PT ;  /* 0x000000260d097c10 */ /* 0x000fe4000affe4ff */
[----:B------:R-:W-:Y:S02]  /*67a0*/  ISETP.GT.AND P5, PT, R4, 0x8, P1 ;  /* 0x000000080400780c */ /* 0x000fe40000fa4270 */
[----:B0-----:R-:W-:-:S07]  /*67b0*/  IADD3 R14, P4, R10, UR41, RZ ;  /* 0x000000290a0e7c10 */ /* 0x001fce000ff9e0ff */
[----:B------:R-:W-:Y:S01]  /*67c0*/  @P2 STG.E.U16 desc[UR54][R8.64], R5 ;  /* 0x0000000508002986 */ /* 0x000fe2000c101536 */
[C---:B------:R-:W-:Y:S02]  /*67d0*/  ISETP.GT.AND P2, PT, R4.reuse, 0x8, P0 ;  /* 0x000000080400780c */ /* 0x040fe40000744270 */
[C---:B------:R-:W-:Y:S01]  /*67e0*/  IADD3.X R15, R11.reuse, UR38, RZ, P4, !PT ;  /* 0x000000260b0f7c10 */ /* 0x040fe2000a7fe4ff */
[----:B------:R0:W-:Y:S01]  /*67f0*/  @P3 STG.E.U16 desc[UR54][R20.64], R59 ;  /* 0x0000003b14003986 */ /* 0x0001e2000c101536 */
[----:B------:R-:W-:Y:S02]  /*6800*/  ISETP.GT.AND P3, PT, R4, 0x9, P1 ;  /* 0x000000090400780c */ /* 0x000fe40000f64270 */
[----:B------:R-:W-:Y:S01]  /*6810*/  IADD3 R56, P4, R10, UR42, RZ ;  /* 0x0000002a0a387c10 */ /* 0x000fe2000ff9e0ff */
[----:B------:R1:W-:Y:S01]  /*6820*/  @P5 STG.E.U16 desc[UR54][R14.64], R60 ;  /* 0x0000003c0e005986 */ /* 0x0003e2000c101536 */
[----:B------:R-:W-:Y:S02]  /*6830*/  IADD3 R58, P5, R12, UR41, RZ ;  /* 0x000000290c3a7c10 */ /* 0x000fe4000ffbe0ff */
[----:B------:R-:W-:-:S02]  /*6840*/  IADD3.X R57, R11, UR38, RZ, P4, !PT ;  /* 0x000000260b397c10 */ /* 0x000fc4000a7fe4ff */
[----:B------:R-:W-:Y:S02]  /*6850*/  ISETP.GT.AND P4, PT, R4, 0x9, P0 ;  /* 0x000000090400780c */ /* 0x000fe40000784270 */
[----:B0-----:R-:W-:-:S03]  /*6860*/  IADD3.X R59, R13, UR38, RZ, P5, !PT ;  /* 0x000000260d3b7c10 */ /* 0x001fc6000affe4ff */
[----:B------:R0:W-:Y:S01]  /*6870*/  @P3 STG.E.U16 desc[UR54][R56.64], R61 ;  /* 0x0000003d38003986 */ /* 0x0001e2000c101536 */
[----:B------:R-:W-:Y:S02]  /*6880*/  ISETP.GT.AND P3, PT, R4, 0x11, P1 ;  /* 0x000000110400780c */ /* 0x000fe40000f64270 */
[----:B-1----:R-:W-:Y:S01]  /*6890*/  IADD3 R14, P5, R12, UR42, RZ ;  /* 0x0000002a0c0e7c10 */ /* 0x002fe2000ffbe0ff */
[----:B------:R-:W-:Y:S01]  /*68a0*/  @P2 STG.E.U16 desc[UR54][R58.64], R62 ;  /* 0x0000003e3a002986 */ /* 0x000fe2000c101536 */
[----:B------:R-:W-:Y:S02]  /*68b0*/  ISETP.GT.AND P2, PT, R4, 0x10, P1 ;  /* 0x000000100400780c */ /* 0x000fe40000f44270 */
[----:B------:R-:W-:Y:S02]  /*68c0*/  IADD3.X R15, R13, UR38, RZ, P5, !PT ;  /* 0x000000260d0f7c10 */ /* 0x000fe4000affe4ff */
[----:B------:R-:W-:-:S03]  /*68d0*/  IADD3 R20, P5, R10, UR43, RZ ;  /* 0x0000002b0a147c10 */ /* 0x000fc6000ffbe0ff */
[----:B------:R1:W-:Y:S01]  /*68e0*/  @P4 STG.E.U16 desc[UR54][R14.64], R63 ;  /* 0x0000003f0e004986 */ /* 0x0003e2000c101536 */
[----:B------:R-:W-:Y:S02]  /*68f0*/  IADD3 R60, P4, R10, UR44, RZ ;  /* 0x0000002c0a3c7c10 */ /* 0x000fe4000ff9e0ff */
[C---:B------:R-:W-:Y:S02]  /*6900*/  IADD3.X R21, R11.reuse, UR38, RZ, P5, !PT ;  /* 0x000000260b157c10 */ /* 0x040fe4000affe4ff */
[C---:B------:R-:W-:Y:S02]  /*6910*/  ISETP.GT.AND P5, PT, R4.reuse, 0x10, P0 ;  /* 0x000000100400780c */ /* 0x040fe400007a4270 */
[----:B0-----:R-:W-:Y:S01]  /*6920*/  IADD3.X R61, R11, UR38, RZ, P4, !PT ;  /* 0x000000260b3d7c10 */ /* 0x001fe2000a7fe4ff */
[----:B------:R0:W-:Y:S01]  /*6930*/  @P2 STG.E.U16 desc[UR54][R20.64], R64 ;  /* 0x0000004014002986 */ /* 0x0001e2000c101536 */
[C---:B------:R-:W-:Y:S02]  /*6940*/  ISETP.GT.AND P2, PT, R4.reuse, 0x18, P1 ;  /* 0x000000180400780c */ /* 0x040fe40000f44270 */
[----:B------:R-:W-:Y:S01]  /*6950*/  ISETP.GT.AND P1, PT, R4, 0x19, P1 ;  /* 0x000000190400780c */ /* 0x000fe20000f24270 */
[----:B------:R-:W-:Y:S01]  /*6960*/  @P3 STG.E.U16 desc[UR54][R60.64], R65 ;  /* 0x000000413c003986 */ /* 0x000fe2000c101536 */
[----:B-1----:R-:W-:-:S02]  /*6970*/  IADD3 R14, P4, R12, UR43, RZ ;  /* 0x0000002b0c0e7c10 */ /* 0x002fc4000ff9e0ff */
[----:B------:R-:W-:Y:S02]  /*6980*/  ISETP.GT.AND P3, PT, R4, 0x11, P0 ;  /* 0x000000110400780c */ /* 0x000fe40000764270 */
[----:B------:R-:W-:Y:S02]  /*6990*/  IADD3.X R15, R13, UR38, RZ, P4, !PT ;  /* 0x000000260d0f7c10 */ /* 0x000fe4000a7fe4ff */
[----:B------:R-:W-:-:S03]  /*69a0*/  IADD3 R56, P4, R12, UR44, RZ ;  /* 0x0000002c0c387c10 */ /* 0x000fc6000ff9e0ff */
[----:B------:R1:W-:Y:S01]  /*69b0*/  @P5 STG.E.U16 desc[UR54][R14.64], R66 ;  /* 0x000000420e005986 */ /* 0x0003e2000c101536 */
[C---:B0-----:R-:W-:Y:S02]  /*69c0*/  IADD3 R20, P5, R10.reuse, UR45, RZ ;  /* 0x0000002d0a147c10 */ /* 0x041fe4000ffbe0ff */
[----:B------:R-:W-:Y:S02]  /*69d0*/  IADD3.X R57, R13, UR38, RZ, P4, !PT ;  /* 0x000000260d397c10 */ /* 0x000fe4000a7fe4ff */
[----:B------:R-:W-:Y:S02]  /*69e0*/  IADD3 R10, P4, R10, UR46, RZ ;  /* 0x0000002e0a0a7c10 */ /* 0x000fe4000ff9e0ff */
[C---:B------:R-:W-:Y:S01]  /*69f0*/  IADD3.X R21, R11.reuse, UR38, RZ, P5, !PT ;  /* 0x000000260b157c10 */ /* 0x040fe2000affe4ff */
[----:B------:R-:W-:Y:S01]  /*6a00*/  @P3 STG.E.U16 desc[UR54][R56.64], R67 ;  /* 0x0000004338003986 */ /* 0x000fe2000c101536 */
[----:B------:R-:W-:Y:S02]  /*6a10*/  IADD3.X R11, R11, UR38, RZ, P4, !PT ;  /* 0x000000260b0b7c10 */ /* 0x000fe4000a7fe4ff */
[----:B------:R-:W-:Y:S01]  /*6a20*/  ISETP.GT.AND P3, PT, R3, 0x100, PT ;  /* 0x000001000300780c */ /* 0x000fe20003f64270 */
[----:B------:R-:W-:Y:S01]  /*6a30*/  @P2 STG.E.U16 desc[UR54][R20.64], R68 ;  /* 0x0000004414002986 */ /* 0x000fe2000c101536 */
[----:B-1----:R-:W-:-:S02]  /*6a40*/  IADD3 R14, P2, R12, UR45, RZ ;  /* 0x0000002d0c0e7c10 */ /* 0x002fc4000ff5e0ff */
[----:B------:R-:W-:Y:S01]  /*6a50*/  IADD3 R12, P5, R12, UR46, RZ ;  /* 0x0000002e0c0c7c10 */ /* 0x000fe2000ffbe0ff */
[----:B------:R0:W-:Y:S01]  /*6a60*/  @P1 STG.E.U16 desc[UR54][R10.64], R69 ;  /* 0x000000450a001986 */ /* 0x0001e2000c101536 */
[C---:B------:R-:W-:Y:S02]  /*6a70*/  ISETP.GT.AND P1, PT, R4.reuse, 0x18, P0 ;  /* 0x000000180400780c */ /* 0x040fe40000724270 */
[C---:B------:R-:W-:Y:S02]  /*6a80*/  ISETP.GT.AND P0, PT, R4.reuse, 0x19, P0 ;  /* 0x000000190400780c */ /* 0x040fe40000704270 */
[C---:B------:R-:W-:Y:S02]  /*6a90*/  IADD3.X R15, R13.reuse, UR38, RZ, P2, !PT ;  /* 0x000000260d0f7c10 */ /* 0x040fe400097fe4ff */
[----:B------:R-:W-:Y:S02]  /*6aa0*/  ISETP.GT.AND P4, PT, R4, RZ, P3 ;  /* 0x000000ff0400720c */ /* 0x000fe40001f84270 */
[----:B------:R-:W-:-:S02]  /*6ab0*/  IADD3.X R13, R13, UR38, RZ, P5, !PT ;  /* 0x000000260d0d7c10 */ /* 0x000fc4000affe4ff */
[----:B------:R-:W-:-:S03]  /*6ac0*/  ISETP.GT.AND P2, PT, R3, 0x108, PT ;  /* 0x000001080300780c */ /* 0x000fc60003f44270 */
[----:B------:R1:W-:Y:S01]  /*6ad0*/  @P1 STG.E.U16 desc[UR54][R14.64], R70 ;  /* 0x000000460e001986 */ /* 0x0003e2000c101536 */
[----:B0-----:R-:W-:-:S03]  /*6ae0*/  IADD3 R10, P1, R6, UR39, RZ ;  /* 0x00000027060a7c10 */ /* 0x001fc6000ff3e0ff */
[----:B------:R0:W-:Y:S01]  /*6af0*/  @P0 STG.E.U16 desc[UR54][R12.64], R71 ;  /* 0x000000470c000986 */ /* 0x0001e2000c101536 */
[----:B------:R-:W-:Y:S02]  /*6b00*/  IADD3.X R11, R7, UR38, RZ, P1, !PT ;  /* 0x00000026070b7c10 */ /* 0x000fe40008ffe4ff */
[C---:B------:R-:W-:Y:S02]  /*6b10*/  ISETP.GT.AND P0, PT, R4.reuse, 0x1, P3 ;  /* 0x000000010400780c */ /* 0x040fe40001f04270 */
[----:B------:R-:W-:Y:S01]  /*6b20*/  ISETP.GT.AND P1, PT, R4, RZ, P2 ;  /* 0x000000ff0400720c */ /* 0x000fe20001724270 */
[----:B------:R2:W-:Y:S01]  /*6b30*/  @P4 STG.E.U16 desc[UR54][R10.64], R40 ;  /* 0x000000280a004986 */ /* 0x0005e2000c101536 */
[----:B-1----:R-:W-:-:S04]  /*6b40*/  IADD3 R14, P4, R6, UR40, RZ ;  /* 0x00000028060e7c10 */ /* 0x002fc8000ff9e0ff */
[----:B------:R-:W-:Y:S02]  /*6b50*/  IADD3.X R15, R7, UR38, RZ, P4, !PT ;  /* 0x00000026070f7c10 */ /* 0x000fe4000a7fe4ff */
[----:B0-----:R-:W-:Y:S02]  /*6b60*/  IADD3 R12, P5, R8, UR39, RZ ;  /* 0x00000027080c7c10 */ /* 0x001fe4000ffbe0ff */
[----:B------:R-:W-:Y:S01]  /*6b70*/  ISETP.GT.AND P4, PT, R4, 0x1, P2 ;  /* 0x000000010400780c */ /* 0x000fe20001784270 */
[----:B------:R0:W-:Y:S01]  /*6b80*/  @P0 STG.E.U16 desc[UR54][R14.64], R41 ;  /* 0x000000290e000986 */ /* 0x0001e2000c101536 */
[----:B------:R-:W-:Y:S02]  /*6b90*/  IADD3 R20, P0, R8, UR40, RZ ;  /* 0x0000002808147c10 */ /* 0x000fe4000ff1e0ff */
[C---:B------:R-:W-:Y:S02]  /*6ba0*/  IADD3.X R13, R9.reuse, UR38, RZ, P5, !PT ;  /* 0x00000026090d7c10 */ /* 0x040fe4000affe4ff */
[----:B------:R-:W-:-:S02]  /*6bb0*/  IADD3.X R21, R9, UR38, RZ, P0, !PT ;  /* 0x0000002609157c10 */ /* 0x000fc400087fe4ff */
[----:B------:R-:W-:Y:S01]  /*6bc0*/  ISETP.GT.AND P0, PT, R4, 0x8, P3 ;  /* 0x000000080400780c */ /* 0x000fe20001f04270 */
[----:B------:R-:W-:Y:S01]  /*6bd0*/  @P1 STG.E.U16 desc[UR54][R12.64], R42 ;  /* 0x0000002a0c001986 */ /* 0x000fe2000c101536 */
[C---:B--2---:R-:W-:Y:S02]  /*6be0*/  IADD3 R40, P5, R6.reuse, UR42, RZ ;  /* 0x0000002a06287c10 */ /* 0x044fe4000ffbe0ff */
[----:B0-----:R-:W-:Y:S01]  /*6bf0*/  IADD3 R14, P1, R6, UR41, RZ ;  /* 0x00000029060e7c10 */ /* 0x001fe2000ff3e0ff */
[----:B------:R0:W-:Y:S01]  /*6c00*/  @P4 STG.E.U16 desc[UR54][R20.64], R43 ;  /* 0x0000002b14004986 */ /* 0x0001e2000c101536 */
[C---:B------:R-:W-:Y:S02]  /*6c10*/  ISETP.GT.AND P4, PT, R4.reuse, 0x9, P3 ;  /* 0x000000090400780c */ /* 0x040fe40001f84270 */
[----:B------:R-:W-:Y:S02]  /*6c20*/  IADD3.X R15, R7, UR38, RZ, P1, !PT ;  /* 0x00000026070f7c10 */ /* 0x000fe40008ffe4ff */
[----:B------:R-:W-:-:S02]  /*6c30*/  ISETP.GT.AND P1, PT, R4, 0x8, P2 ;  /* 0x000000080400780c */ /* 0x000fc40001724270 */
[----:B------:R-:W-:Y:S01]  /*6c40*/  IADD3.X R41, R7, UR38, RZ, P5, !PT ;  /* 0x0000002607297c10 */ /* 0x000fe2000affe4ff */
[----:B------:R1:W-:Y:S01]  /*6c50*/  @P0 STG.E.U16 desc[UR54][R14.64], R44 ;  /* 0x0000002c0e000986 */ /* 0x0003e2000c101536 */
[----:B0-----:R-:W-:-:S05]  /*6c60*/  IADD3 R20, P0, R8, UR41, RZ ;  /* 0x0000002908147c10 */ /* 0x001fca000ff1e0ff */
[----:B------:R0:W-:Y:S01]  /*6c70*/  @P4 STG.E.U16 desc[UR54][R40.64], R45 ;  /* 0x0000002d28004986 */ /* 0x0001e2000c101536 */
[C---:B------:R-:W-:Y:S02]  /*6c80*/  ISETP.GT.AND P4, PT, R4.reuse, 0x10, P3 ;  /* 0x000000100400780c */ /* 0x040fe40001f84270 */
[----:B------:R-:W-:Y:S02]  /*6c90*/  IADD3.X R21, R9, UR38, RZ, P0, !PT ;  /* 0x0000002609157c10 */ /* 0x000fe400087fe4ff */
[----:B------:R-:W-:-:S03]  /*6ca0*/  ISETP.GT.AND P0, PT, R4, 0x9, P2 ;  /* 0x000000090400780c */ /* 0x000fc60001704270 */
[----:B------:R2:W-:Y:S01]  /*6cb0*/  @P1 STG.E.U16 desc[UR54][R20.64], R46 ;  /* 0x0000002e14001986 */ /* 0x0005e2000c101536 */
[----:B-1----:R-:W-:Y:S02]  /*6cc0*/  IADD3 R14, P1, R8, UR42, RZ ;  /* 0x0000002a080e7c10 */ /* 0x002fe4000ff3e0ff */
[----:B0-----:R-:W-:Y:S02]  /*6cd0*/  IADD3 R40, P5, R6, UR43, RZ ;  /* 0x0000002b06287c10 */ /* 0x001fe4000ffbe0ff */
[----:B------:R-:W-:Y:S02]  /*6ce0*/  IADD3.X R15, R9, UR38, RZ, P1, !PT ;  /* 0x00000026090f7c10 */ /* 0x000fe40008ffe4ff */
[----:B------:R-:W-:Y:S02]  /*6cf0*/  ISETP.GT.AND P1, PT, R4, 0x11, P3 ;  /* 0x000000110400780c */ /* 0x000fe40001f24270 */
[----:B------:R-:W-:Y:S01]  /*6d00*/  IADD3.X R41, R7, UR38, RZ, P5, !PT ;  /* 0x0000002607297c10 */ /* 0x000fe2000affe4ff */
[----:B------:R0:W-:Y:S01]  /*6d10*/  @P0 STG.E.U16 desc[UR54][R14.64], R47 ;  /* 0x0000002f0e000986 */ /* 0x0001e2000c101536 */
[----:B--2---:R-:W-:-:S03]  /*6d20*/  IADD3 R20, P0, R6, UR44, RZ ;  /* 0x0000002c06147c10 */ /* 0x004fc6000ff1e0ff */
[----:B------:R1:W-:Y:S01]  /*6d30*/  @P4 STG.E.U16 desc[UR54][R40.64], R48 ;  /* 0x0000003028004986 */ /* 0x0003e2000c101536 */
[----:B------:R-:W-:Y:S02]  /*6d40*/  IADD3.X R21, R7, UR38, RZ, P0, !PT ;  /* 0x0000002607157c10 */ /* 0x000fe400087fe4ff */
[----:B------:R-:W-:-:S03]  /*6d50*/  ISETP.GT.AND P0, PT, R4, 0x10, P2 ;  /* 0x000000100400780c */ /* 0x000fc60001704270 */
[----:B------:R2:W-:Y:S01]  /*6d60*/  @P1 STG.E.U16 desc[UR54][R20.64], R49 ;  /* 0x0000003114001986 */ /* 0x0005e2000c101536 */
[----:B------:R-:W-:Y:S02]  /*6d70*/  ISETP.GT.AND P1, PT, R4, 0x11, P2 ;  /* 0x000000110400780c */ /* 0x000fe40001724270 */
[C---:B0-----:R-:W-:Y:S02]  /*6d80*/  IADD3 R14, P4, R8.reuse, UR43, RZ ;  /* 0x0000002b080e7c10 */ /* 0x041fe4000ff9e0ff */
[----:B-1----:R-:W-:Y:S02]  /*6d90*/  IADD3 R40, P5, R8, UR44, RZ ;  /* 0x0000002c08287c10 */ /* 0x002fe4000ffbe0ff */
[C---:B------:R-:W-:Y:S02]  /*6da0*/  IADD3.X R15, R9.reuse, UR38, RZ, P4, !PT ;  /* 0x00000026090f7c10 */ /* 0x040fe4000a7fe4ff */
[----:B------:R-:W-:Y:S02]  /*6db0*/  ISETP.GT.AND P4, PT, R4, 0x18, P3 ;  /* 0x000000180400780c */ /* 0x000fe40001f84270 */
[----:B------:R-:W-:Y:S01]  /*6dc0*/  IADD3.X R41, R9, UR38, RZ, P5, !PT ;  /* 0x0000002609297c10 */ /* 0x000fe2000affe4ff */
[----:B------:R0:W-:Y:S01]  /*6dd0*/  @P0 STG.E.U16 desc[UR54][R14.64], R50 ;  /* 0x000000320e000986 */ /* 0x0001e2000c101536 */
[----:B--2---:R-:W-:-:S02]  /*6de0*/  IADD3 R20, P5, R6, UR45, RZ ;  /* 0x0000002d06147c10 */ /* 0x004fc4000ffbe0ff */
[----:B------:R-:W-:Y:S01]  /*6df0*/  ISETP.GT.AND P3, PT, R4, 0x19, P3 ;  /* 0x000000190400780c */ /* 0x000fe20001f64270 */
[----:B------:R-:W-:Y:S01]  /*6e00*/  @P1 STG.E.U16 desc[UR54][R40.64], R51 ;  /* 0x0000003328001986 */ /* 0x000fe2000c101536 */
[----:B------:R-:W-:Y:S02]  /*6e10*/  IADD3.X R21, R7, UR38, RZ, P5, !PT ;  /* 0x0000002607157c10 */ /* 0x000fe4000affe4ff */
[----:B------:R-:W-:Y:S02]  /*6e20*/  IADD3 R6, P5, R6, UR46, RZ ;  /* 0x0000002e06067c10 */ /* 0x000fe4000ffbe0ff */
[----:B------:R-:W-:Y:S01]  /*6e30*/  ISETP.GT.AND P1, PT, R3, 0x180, PT ;  /* 0x000001800300780c */ /* 0x000fe20003f24270 */
[----:B------:R1:W-:Y:S01]  /*6e40*/  @P4 STG.E.U16 desc[UR54][R20.64], R52 ;  /* 0x0000003414004986 */ /* 0x0003e2000c101536 */
[----:B------:R-:W-:Y:S02]  /*6e50*/  ISETP.GT.AND P4, PT, R4, 0x18, P2 ;  /* 0x000000180400780c */ /* 0x000fe40001784270 */
[----:B------:R-:W-:-:S02]  /*6e60*/  IADD3.X R7, R7, UR38, RZ, P5, !PT ;  /* 0x0000002607077c10 */ /* 0x000fc4000affe4ff */
[----:B0-----:R-:W-:Y:S02]  /*6e70*/  IADD3 R14, P5, R8, UR45, RZ ;  /* 0x0000002d080e7c10 */ /* 0x001fe4000ffbe0ff */
[----:B------:R-:W-:Y:S01]  /*6e80*/  ISETP.GT.AND P2, PT, R4, 0x19, P2 ;  /* 0x000000190400780c */ /* 0x000fe20001744270 */
[----:B------:R0:W-:Y:S01]  /*6e90*/  @P3 STG.E.U16 desc[UR54][R6.64], R53 ;  /* 0x0000003506003986 */ /* 0x0001e2000c101536 */
[----:B------:R-:W-:Y:S02]  /*6ea0*/  IADD3.X R15, R9, UR38, RZ, P5, !PT ;  /* 0x00000026090f7c10 */ /* 0x000fe4000affe4ff */
[----:B------:R-:W-:Y:S02]  /*6eb0*/  IADD3 R8, P3, R8, UR46, RZ ;  /* 0x0000002e08087c10 */ /* 0x000fe4000ff7e0ff */
[----:B-1----:R-:W-:Y:S01]  /*6ec0*/  IADD3 R20, P5, R10, UR39, RZ ;  /* 0x000000270a147c10 */ /* 0x002fe2000ffbe0ff */
[----:B------:R1:W-:Y:S01]  /*6ed0*/  @P4 STG.E.U16 desc[UR54][R14.64], R54 ;  /* 0x000000360e004986 */ /* 0x0003e2000c101536 */
[----:B------:R-:W-:-:S02]  /*6ee0*/  ISETP.GT.AND P4, PT, R4, RZ, P1 ;  /* 0x000000ff0400720c */ /* 0x000fc40000f84270 */
[----:B------:R-:W-:Y:S02]  /*6ef0*/  IADD3.X R9, R9, UR38, RZ, P3, !PT ;  /* 0x0000002609097c10 */ /* 0x000fe40009ffe4ff */
[----:B------:R-:W-:Y:S02]  /*6f00*/  ISETP.GT.AND P3, PT, R4, 0x1, P1 ;  /* 0x000000010400780c */ /* 0x000fe40000f64270 */
[----:B------:R-:W-:Y:S01]  /*6f10*/  IADD3.X R21, R11, UR38, RZ, P5, !PT ;  /* 0x000000260b157c10 */ /* 0x000fe2000affe4ff */
[----:B------:R-:W-:Y:S01]  /*6f20*/  @P2 STG.E.U16 desc[UR54][R8.64], R55 ;  /* 0x0000003708002986 */ /* 0x000fe2000c101536 */
[----:B0-----:R-:W-:Y:S02]  /*6f30*/  IADD3 R6, P5, R10, UR40, RZ ;  /* 0x000000280a067c10 */ /* 0x001fe4000ffbe0ff */
[----:B------:R-:W-:Y:S02]  /*6f40*/  ISETP.GT.AND P0, PT, R3, 0x188, PT ;  /* 0x000001880300780c */ /* 0x000fe40003f04270 */
[----:B------:R-:W-:-:S02]  /*6f50*/  PRMT R3, R24, 0x7610, R3 ;  /* 0x0000761018037816 */ /* 0x000fc40000000003 */
[----:B------:R-:W-:Y:S02]  /*6f60*/  IADD3.X R7, R11, UR38, RZ, P5, !PT ;  /* 0x000000260b077c10 */ /* 0x000fe4000affe4ff */
[----:B-1----:R-:W-:Y:S01]  /*6f70*/  IADD3 R14, P5, R12, UR39, RZ ;  /* 0x000000270c0e7c10 */ /* 0x002fe2000ffbe0ff */
[----:B------:R-:W-:Y:S01]  /*6f80*/  @P4 STG.E.U16 desc[UR54][R20.64], R3 ;  /* 0x0000000314004986 */ /* 0x000fe2000c101536 */
[----:B------:R-:W-:Y:S02]  /*6f90*/  ISETP.GT.AND P2, PT, R4, RZ, P0 ;  /* 0x000000ff0400720c */ /* 0x000fe40000744270 */
[----:B------:R-:W-:Y:S01]  /*6fa0*/  IADD3 R24, P4, R12, UR40, RZ ;  /* 0x000000280c187c10 */ /* 0x000fe2000ff9e0ff */
[----:B------:R0:W-:Y:S01]  /*6fb0*/  @P3 STG.E.U16 desc[UR54][R6.64], R25 ;  /* 0x0000001906003986 */ /* 0x0001e2000c101536 */
[----:B------:R-:W-:Y:S02]  /*6fc0*/  ISETP.GT.AND P3, PT, R4, 0x1, P0 ;  /* 0x000000010400780c */ /* 0x000fe40000764270 */
[----:B------:R-:W-:-:S02]  /*6fd0*/  IADD3.X R15, R13, UR38, RZ, P5, !PT ;  /* 0x000000260d0f7c10 */ /* 0x000fc4000affe4ff */
[----:B------:R-:W-:-:S05]  /*6fe0*/  ISETP.GT.AND P5, PT, R4, 0x8, P1 ;  /* 0x000000080400780c */ /* 0x000fca0000fa4270 */
[----:B------:R-:W-:Y:S01]  /*6ff0*/  @P2 STG.E.U16 desc[UR54][R14.64], R26 ;  /* 0x0000001a0e002986 */ /* 0x000fe2000c101536 */
[----:B------:R-:W-:Y:S02]  /*7000*/  ISETP.GT.AND P2, PT, R4, 0x8, P0 ;  /* 0x000000080400780c */ /* 0x000fe40000744270 */
[----:B0-----:R-:W-:Y:S02]  /*7010*/  IADD3.X R25, R13, UR38, RZ, P4, !PT ;  /* 0x000000260d197c10 */ /* 0x001fe4000a7fe4ff */
[----:B------:R-:W-:-:S03]  /*7020*/  IADD3 R6, P4, R10, UR41, RZ ;  /* 0x000000290a067c10 */ /* 0x000fc6000ff9e0ff */
[----:B------:R-:W-:Y:S01]  /*7030*/  @P3 STG.E.U16 desc[UR54][R24.64], R27 ;  /* 0x0000001b18003986 */ /* 0x000fe2000c101536 */
[C---:B------:R-:W-:Y:S02]  /*7040*/  IADD3.X R7, R11.reuse, UR38, RZ, P4, !PT ;  /* 0x000000260b077c10 */ /* 0x040fe4000a7fe4ff */
[----:B------:R-:W-:Y:S02]  /*7050*/  IADD3 R8, P4, R10, UR42, RZ ;  /* 0x0000002a0a087c10 */ /* 0x000fe4000ff9e0ff */
[----:B------:R-:W-:Y:S01]  /*7060*/  ISETP.GT.AND P3, PT, R4, 0x9, P1 ;  /* 0x000000090400780c */ /* 0x000fe20000f64270 */
[----:B------:R0:W-:Y:S01]  /*7070*/  @P5 STG.E.U16 desc[UR54][R6.64], R28 ;  /* 0x0000001c06005986 */ /* 0x0001e2000c101536 */
[----:B------:R-:W-:Y:S02]  /*7080*/  IADD3.X R9, R11, UR38, RZ, P4, !PT ;  /* 0x000000260b097c10 */ /* 0x000fe4000a7fe4ff */
[----:B------:R-:W-:Y:S02]  /*7090*/  IADD3 R20, P5, R12, UR41, RZ ;  /* 0x000000290c147c10 */ /* 0x000fe4000ffbe0ff */
[----:B------:R-:W-:-:S02]  /*70a0*/  ISETP.GT.AND P4, PT, R4, 0x9, P0 ;  /* 0x000000090400780c */ /* 0x000fc40000784270 */
[----:B------:R-:W-:Y:S02]  /*70b0*/  IADD3.X R21, R13, UR38, RZ, P5, !PT ;  /* 0x000000260d157c10 */ /* 0x000fe4000affe4ff */
[----:B0-----:R-:W-:-:S03]  /*70c0*/  IADD3 R6, P5, R12, UR42, RZ ;  /* 0x0000002a0c067c10 */ /* 0x001fc6000ffbe0ff */
[----:B------:R-:W-:Y:S01]  /*70d0*/  @P3 STG.E.U16 desc[UR54][R8.64], R29 ;  /* 0x0000001d08003986 */ /* 0x000fe2000c101536 */
[----:B------:R-:W-:Y:S02]  /*70e0*/  ISETP.GT.AND P3, PT, R4, 0x11, P1 ;  /* 0x000000110400780c */ /* 0x000fe40000f64270 */
[----:B------:R-:W-:Y:S01]  /*70f0*/  IADD3.X R7, R13, UR38, RZ, P5, !PT ;  /* 0x000000260d077c10 */ /* 0x000fe2000affe4ff */
[----:B------:R-:W-:Y:S01]  /*7100*/  @P2 STG.E.U16 desc[UR54][R20.64], R30 ;  /* 0x0000001e14002986 */ /* 0x000fe2000c101536 */
[----:B------:R-:W-:Y:S02]  /*7110*/  IADD3 R14, P5, R10, UR43, RZ ;  /* 0x0000002b0a0e7c10 */ /* 0x000fe4000ffbe0ff */
[----:B------:R-:W-:Y:S01]  /*7120*/  ISETP.GT.AND P2, PT, R4, 0x10, P1 ;  /* 0x000000100400780c */ /* 0x000fe20000f44270 */
[----:B------:R0:W-:Y:S01]  /*7130*/  @P4 STG.E.U16 desc[UR54][R6.64], R31 ;  /* 0x0000001f06004986 */ /* 0x0001e2000c101536 */
[----:B------:R-:W-:Y:S02]  /*7140*/  IADD3 R24, P4, R10, UR44, RZ ;  /* 0x0000002c0a187c10 */ /* 0x000fe4000ff9e0ff */
[----:B------:R-:W-:-:S02]  /*7150*/  IADD3.X R15, R11, UR38, RZ, P5, !PT ;  /* 0x000000260b0f7c10 */ /* 0x000fc4000affe4ff */
[----:B------:R-:W-:Y:S02]  /*7160*/  ISETP.GT.AND P5, PT, R4, 0x10, P0 ;  /* 0x000000100400780c */ /* 0x000fe400007a4270 */
[----:B------:R-:W-:Y:S02]  /*7170*/  IADD3.X R25, R11, UR38, RZ, P4, !PT ;  /* 0x000000260b197c10 */ /* 0x000fe4000a7fe4ff */
[----:B0-----:R-:W-:-:S03]  /*7180*/  IADD3 R6, P4, R12, UR43, RZ ;  /* 0x0000002b0c067c10 */ /* 0x001fc6000ff9e0ff */
[----:B------:R-:W-:Y:S01]  /*7190*/  @P2 STG.E.U16 desc[UR54][R14.64], R32 ;  /* 0x000000200e002986 */ /* 0x000fe2000c101536 */
[C---:B------:R-:W-:Y:S02]  /*71a0*/  ISETP.GT.AND P2, PT, R4.reuse, 0x11, P0 ;  /* 0x000000110400780c */ /* 0x040fe40000744270 */
[C---:B------:R-:W-:Y:S01]  /*71b0*/  IADD3.X R7, R13.reuse, UR38, RZ, P4, !PT ;  /* 0x000000260d077c10 */ /* 0x040fe2000a7fe4ff */
[----:B------:R-:W-:Y:S01]  /*71c0*/  @P3 STG.E.U16 desc[UR54][R24.64], R33 ;  /* 0x0000002118003986 */ /* 0x000fe2000c101536 */
[----:B------:R-:W-:Y:S02]  /*71d0*/  ISETP.GT.AND P3, PT, R4, 0x18, P1 ;  /* 0x000000180400780c */ /* 0x000fe40000f64270 */
[----:B------:R-:W-:Y:S01]  /*71e0*/  IADD3 R8, P4, R12, UR44, RZ ;  /* 0x0000002c0c087c10 */ /* 0x000fe2000ff9e0ff */
[----:B------:R0:W-:Y:S01]  /*71f0*/  @P5 STG.E.U16 desc[UR54][R6.64], R34 ;  /* 0x0000002206005986 */ /* 0x0001e2000c101536 */
[----:B------:R-:W-:Y:S02]  /*7200*/  IADD3 R20, P5, R10, UR45, RZ ;  /* 0x0000002d0a147c10 */ /* 0x000fe4000ffbe0ff */
[----:B------:R-:W-:-:S02]  /*7210*/  IADD3.X R9, R13, UR38, RZ, P4, !PT ;  /* 0x000000260d097c10 */ /* 0x000fc4000a7fe4ff */
[----:B------:R-:W-:Y:S02]  /*7220*/  IADD3.X R21, R11, UR38, RZ, P5, !PT ;  /* 0x000000260b157c10 */ /* 0x000fe4000affe4ff */
[C---:B------:R-:W-:Y:S01]  /*7230*/  ISETP.GT.AND P1, PT, R4.reuse, 0x19, P1 ;  /* 0x000000190400780c */ /* 0x040fe20000f24270 */
[----:B------:R1:W-:Y:S01]  /*7240*/  @P2 STG.E.U16 desc[UR54][R8.64], R35 ;  /* 0x0000002308002986 */ /* 0x0003e2000c101536 */
[C---:B------:R-:W-:Y:S02]  /*7250*/  ISETP.GT.AND P4, PT, R4.reuse, 0x18, P0 ;  /* 0x000000180400780c */ /* 0x040fe40000784270 */
[----:B------:R-:W-:Y:S01]  /*7260*/  ISETP.GT.AND P0, PT, R4, 0x19, P0 ;  /* 0x000000190400780c */ /* 0x000fe20000704270 */
[----:B------:R1:W-:Y:S01]  /*7270*/  @P3 STG.E.U16 desc[UR54][R20.64], R36 ;  /* 0x0000002414003986 */ /* 0x0003e2000c101536 */
[----:B------:R-:W-:Y:S02]  /*7280*/  IADD3 R4, P2, R10, UR46, RZ ;  /* 0x0000002e0a047c10 */ /* 0x000fe4000ff5e0ff */
[----:B0-----:R-:W-:-:S02]  /*7290*/  IADD3 R6, P3, R12, UR45, RZ ;  /* 0x0000002d0c067c10 */ /* 0x001fc4000ff7e0ff */
[----:B------:R-:W-:Y:S02]  /*72a0*/  IADD3 R10, P5, R12, UR46, RZ ;  /* 0x0000002e0c0a7c10 */ /* 0x000fe4000ffbe0ff */
[----:B------:R-:W-:Y:S02]  /*72b0*/  IADD3.X R5, R11, UR38, RZ, P2, !PT ;  /* 0x000000260b057c10 */ /* 0x000fe400097fe4ff */
[C---:B------:R-:W-:Y:S02]  /*72c0*/  IADD3.X R7, R13.reuse, UR38, RZ, P3, !PT ;  /* 0x000000260d077c10 */ /* 0x040fe40009ffe4ff */
[----:B------:R-:W-:Y:S01]  /*72d0*/  IADD3.X R11, R13, UR38, RZ, P5, !PT ;  /* 0x000000260d0b7c10 */ /* 0x000fe2000affe4ff */
[----:B------:R1:W-:Y:S04]  /*72e0*/  @P1 STG.E.U16 desc[UR54][R4.64], R37 ;  /* 0x0000002504001986 */ /* 0x0003e8000c101536 */
[----:B------:R1:W-:Y:S04]  /*72f0*/  @P4 STG.E.U16 desc[UR54][R6.64], R38 ;  /* 0x0000002606004986 */ /* 0x0003e8000c101536 */
[----:B------:R1:W-:Y:S02]  /*7300*/  @P0 STG.E.U16 desc[UR54][R10.64], R39 ;  /* 0x000000270a000986 */ /* 0x0003e4000c101536 */
.L_x_159:
[----:B------:R-:W-:Y:S05]  /*7310*/  BSYNC B0 ;  /* 0x0000000000007941 */ /* 0x000fea0003800000 */
.L_x_33:
[----:B------:R-:W-:Y:S01]  /*7320*/  IADD3 R16, P0, R16, UR52, RZ ;  /* 0x0000003410107c10 */ /* 0x000fe2000ff1e0ff */
[----:B------:R-:W-:Y:S01]  /*7330*/  ULDC.64 UR4, c[0x0][0x650] ;  /* 0x0001940000047ab9 */ /* 0x000fe20000000a00 */
[----:B----4-:R-:W-:Y:S01]  /*7340*/  PRMT R3, RZ, 0x7610, R3 ;  /* 0x00007610ff037816 */ /* 0x010fe20000000003 */
[----:B------:R-:W-:Y:S01]  /*7350*/  IMAD.MOV.U32 R96, RZ, RZ, -0x1 ;  /* 0xffffffffff607424 */ /* 0x000fe200078e00ff */
[----:B------:R-:W-:Y:S01]  /*7360*/  IADD3.X R17, R17, UR37, RZ, P0, !PT ;  /* 0x0000002511117c10 */ /* 0x000fe200087fe4ff */
[----:B------:R-:W-:Y:S01]  /*7370*/  IMAD.MOV.U32 R97, RZ, RZ, -0x1 ;  /* 0xffffffffff617424 */ /* 0x000fe200078e00ff */
[----:B------:R-:W-:-:S04]  /*7380*/  ISETP.GE.U32.AND P0, PT, R16, UR4, PT ;  /* 0x0000000410007c0c */ /* 0x000fc8000bf06070 */
[----:B------:R-:W-:-:S13]  /*7390*/  ISETP.GE.U32.AND.EX P0, PT, R17, UR5, PT, P0 ;  /* 0x0000000511007c0c */ /* 0x000fda000bf06100 */
[----:B------:R-:W-:Y:S05]  /*73a0*/  @P0 BRA `(.L_x_160) ;  /* 0x0000000400580947 */ /* 0x000fea0003800000 */
[----:B-1----:R-:W1:Y:S01]  /*73b0*/  LDC.64 R10, c[0x0][0x628] ;  /* 0x00018a00ff0a7b82 */ /* 0x002e620000000a00 */
[----:B------:R-:W4:Y:S01]  /*73c0*/  S2R R12, SR_CTAID.X ;  /* 0x00000000000c7919 */ /* 0x000f220000002500 */
[----:B0-----:R-:W-:Y:S02]  /*73d0*/  IMAD.MOV.U32 R8, RZ, RZ, R16 ;  /* 0x000000ffff087224 */ /* 0x001fe400078e0010 */
[----:B------:R-:W-:Y:S01]  /*73e0*/  IMAD.MOV.U32 R9, RZ, RZ, R17 ;  /* 0x000000ffff097224 */ /* 0x000fe200078e0011 */
[----:B------:R-:W0:Y:S03]  /*73f0*/  S2R R20, SR_CTAID.Y ;  /* 0x0000000000147919 */ /* 0x000e260000002600 */
[----:B------:R-:W0:Y:S08]  /*7400*/  LDC R0, c[0x0][0x630] ;  /* 0x00018c00ff007b82 */ /* 0x000e300000000800 */
[----:B------:R-:W0:Y:S01]  /*7410*/  LDC.64 R14, c[0x0][0x620] ;  /* 0x00018800ff0e7b82 */ /* 0x000e220000000a00 */
[----:B-1----:R-:W-:-:S04]  /*7420*/  ISETP.NE.U32.AND P0, PT, R10, RZ, PT ;  /* 0x000000ff0a00720c */ /* 0x002fc80003f05070 */
[----:B------:R-:W-:-:S13]  /*7430*/  ISETP.NE.AND.EX P0, PT, R11, RZ, PT, P0 ;  /* 0x000000ff0b00720c */ /* 0x000fda0003f05300 */
[----:B0---4-:R-:W-:Y:S05]  /*7440*/  @!P0 BRA `(.L_x_161) ;  /* 0x0000000000288947 */ /* 0x011fea0003800000 */
        /* <DEDUP_REMOVED lines=10> */
.L_x_161:
[-CC-:B------:R-:W-:Y:S01]  /*74f0*/  SHF.R.U64 R97, R8, R0.reuse, R9.reuse ;  /* 0x0000000008617219 */ /* 0x180fe20000001209 */
[----:B------:R-:W0:Y:S01]  /*7500*/  LDC.64 R28, c[0x0][0x640] ;  /* 0x00019000ff1c7b82 */ /* 0x000e220000000a00 */
[----:B------:R-:W-:Y:S01]  /*7510*/  SHF.R.U32.HI R0, RZ, R0, R9 ;  /* 0x00000000ff007219 */ /* 0x000fe20000011609 */
[----:B------:R-:W-:Y:S01]  /*7520*/  ULDC UR4, c[0x0][0x150] ;  /* 0x0000540000047ab9 */ /* 0x000fe20000000800 */
[----:B------:R-:W-:Y:S02]  /*7530*/  IADD3 R3, P0, RZ, -R97, RZ ;  /* 0x80000061ff037210 */ /* 0x000fe40007f1e0ff */
[----:B------:R-:W-:-:S03]  /*7540*/  I2FP.F32.U32 R8, R12 ;  /* 0x0000000c00087245 */ /* 0x000fc60000201000 */
[----:B------:R-:W1:Y:S01]  /*7550*/  LDC R6, c[0x0][0x618] ;  /* 0x00018600ff067b82 */ /* 0x000e620000000800 */
[----:B------:R-:W-:Y:S02]  /*7560*/  IMAD.X R7, RZ, RZ, ~R0, P0 ;  /* 0x000000ffff077224 */ /* 0x000fe400000e0e00 */
[----:B------:R-:W-:Y:S01]  /*7570*/  FMUL R8, R8, UR4 ;  /* 0x0000000408087c20 */ /* 0x000fe20008400000 */
[----:B------:R-:W-:Y:S01]  /*7580*/  IMAD.WIDE.U32 R4, R3, R14, R16 ;  /* 0x0000000e03047225 */ /* 0x000fe200078e0010 */
[----:B------:R-:W-:-:S03]  /*7590*/  ULDC UR4, c[0x0][0x154] ;  /* 0x0000550000047ab9 */ /* 0x000fc60000000800 */
[----:B------:R-:W-:Y:S01]  /*75a0*/  IMAD R0, R7, R14, RZ ;  /* 0x0000000e07007224 */ /* 0x000fe200078e02ff */
[----:B------:R-:W4:Y:S01]  /*75b0*/  LDC R24, c[0x0][0x608] ;  /* 0x00018200ff187b82 */ /* 0x000f220000000800 */
[----:B------:R-:W2:Y:S02]  /*75c0*/  F2I.U32.TRUNC.NTZ R8, R8 ;  /* 0x0000000800087305 */ /* 0x000ea4000020f000 */
[----:B------:R-:W-:Y:S01]  /*75d0*/  IMAD R3, R3, R15, R0 ;  /* 0x0000000f03037224 */ /* 0x000fe200078e0200 */
[----:B------:R-:W-:-:S03]  /*75e0*/  I2FP.F32.U32 R0, R20 ;  /* 0x0000001400007245 */ /* 0x000fc60000201000 */
[----:B------:R-:W-:Y:S01]  /*75f0*/  IMAD.IADD R3, R5, 0x1, R3 ;  /* 0x0000000105037824 */ /* 0x000fe200078e0203 */
[----:B------:R-:W3:Y:S01]  /*7600*/  LDC R9, c[0x0][0x658] ;  /* 0x00019600ff097b82 */ /* 0x000ee20000000800 */
[----:B0-----:R-:W-:-:S04]  /*7610*/  ISETP.NE.U32.AND P0, PT, R28, RZ, PT ;  /* 0x000000ff1c00720c */ /* 0x001fc80003f05070 */
[----:B------:R-:W-:-:S03]  /*7620*/  ISETP.NE.AND.EX P0, PT, R29, RZ, PT, P0 ;  /* 0x000000ff1d00720c */ /* 0x000fc60003f05300 */
[----:B------:R-:W0:Y:S01]  /*7630*/  LDC R7, c[0x0][0x144] ;  /* 0x00005100ff077b82 */ /* 0x000e220000000800 */
[-CC-:B-1----:R-:W-:Y:S01]  /*7640*/  SHF.R.U64 R10, R4, R6.reuse, R3.reuse ;  /* 0x00000006040a7219 */ /* 0x182fe20000001203 */
[----:B--2---:R-:W-:Y:S01]  /*7650*/  IMAD.MOV R8, RZ, RZ, -R8 ;  /* 0x000000ffff087224 */ /* 0x004fe200078e0a08 */
[----:B------:R-:W-:Y:S01]  /*7660*/  SHF.R.U32.HI R3, RZ, R6, R3 ;  /* 0x00000006ff037219 */ /* 0x000fe20000011603 */
[----:B------:R-:W-:Y:S01]  /*7670*/  FMUL R6, R0, UR4 ;  /* 0x0000000400067c20 */ /* 0x000fe20008400000 */
[----:B------:R-:W-:-:S03]  /*7680*/  IMAD.MOV.U32 R4, RZ, RZ, 0x1 ;  /* 0x00000001ff047424 */ /* 0x000fc600078e00ff */
[----:B------:R-:W1:Y:S01]  /*7690*/  LDC R21, c[0x0][0x148] ;  /* 0x00005200ff157b82 */ /* 0x000e620000000800 */
[----:B------:R2:W0:Y:S01]  /*76a0*/  F2I.U32.TRUNC.NTZ R14, R6 ;  /* 0x00000006000e7305 */ /* 0x000422000020f000 */
[-CC-:B----4-:R-:W-:Y:S02]  /*76b0*/  SHF.R.U64 R13, R10, R24.reuse, R3.reuse ;  /* 0x000000180a0d7219 */ /* 0x190fe40000001203 */
[----:B------:R-:W-:-:S04]  /*76c0*/  SHF.R.U32.HI R0, RZ, R24, R3 ;  /* 0x00000018ff007219 */ /* 0x000fc80000011603 */
[----:B------:R-:W4:Y:S01]  /*76d0*/  LDC R25, c[0x0][0x600] ;  /* 0x00018000ff197b82 */ /* 0x000f220000000800 */
[-CC-:B---3--:R-:W-:Y:S02]  /*76e0*/  SHF.R.U64 R15, R13, R9.reuse, R0.reuse ;  /* 0x000000090d0f7219 */ /* 0x188fe40000001200 */
[----:B------:R-:W-:-:S05]  /*76f0*/  SHF.R.U32.HI R5, RZ, R9, R0 ;  /* 0x00000009ff057219 */ /* 0x000fca0000011600 */
[----:B------:R-:W3:Y:S01]  /*7700*/  LDC R26, c[0x0][0x648] ;  /* 0x00019200ff1a7b82 */ /* 0x000ee20000000800 */
[----:B0-----:R-:W-:Y:S01]  /*7710*/  IMAD R27, R7, R8, R12 ;  /* 0x00000008071b7224 */ /* 0x001fe200078e020c */
[----:B------:R-:W-:Y:S01]  /*7720*/  SHF.L.U32 R12, R4, R9, RZ ;  /* 0x00000009040c7219 */ /* 0x000fe200000006ff */
[----:B------:R-:W-:-:S05]  /*7730*/  IMAD.MOV.U32 R4, RZ, RZ, R15 ;  /* 0x000000ffff047224 */ /* 0x000fca00078e000f */
[----:B------:R-:W0:Y:S08]  /*7740*/  LDC R30, c[0x0][0x638] ;  /* 0x00018e00ff1e7b82 */ /* 0x000e300000000800 */
[----:B------:R-:W0:Y:S01]  /*7750*/  LDC R31, c[0x0][0x610] ;  /* 0x00018400ff1f7b82 */ /* 0x000e220000000800 */
[----:B-12-4-:R-:W-:Y:S05]  /*7760*/  @!P0 BRA `(.L_x_162) ;  /* 0x0000000000288947 */ /* 0x016fea0003800000 */
[----:B------:R-:W1:Y:S02]  /*7770*/  LDC R0, c[0x0][0x64c] ;  /* 0x00019300ff007b82 */ /* 0x000e640000000800 */
[----:B-1----:R-:W-:-:S05]  /*7780*/  IADD3 R3, P0, R15, R0, RZ ;  /* 0x000000000f037210 */ /* 0x002fca0007f1e0ff */
        /* <DEDUP_REMOVED lines=8> */
.L_x_162:
[----:B------:R-:W-:Y:S01]  /*7810*/  ISETP.NE.AND P0, PT, R2, 0x1, PT ;  /* 0x000000010200780c */ /* 0x000fe20003f05270 */
[----:B------:R-:W-:Y:S01]  /*7820*/  IMAD.MOV R14, RZ, RZ, -R14 ;  /* 0x000000ffff0e7224 */ /* 0x000fe200078e0a0e */
[----:B---3--:R-:W-:Y:S01]  /*7830*/  SHF.R.U64 R3, R4, R26, R5 ;  /* 0x0000001a04037219 */ /* 0x008fe20000001205 */
[----:B------:R-:W-:Y:S01]  /*7840*/  VIADD R5, R25, 0xffffffff ;  /* 0xffffffff19057836 */ /* 0x000fe20000000000 */
[----:B------:R-:W-:-:S03]  /*7850*/  LOP3.LUT R0, R13, R94, RZ, 0xc0, !PT ;  /* 0x0000005e0d007212 */ /* 0x000fc600078ec0ff */
[----:B------:R-:W-:Y:S01]  /*7860*/  IMAD.MOV R4, RZ, RZ, -R3 ;  /* 0x000000ffff047224 */ /* 0x000fe200078e0a03 */
[----:B------:R-:W-:Y:S01]  /*7870*/  LOP3.LUT R10, R10, R5, RZ, 0xc0, !PT ;  /* 0x000000050a0a7212 */ /* 0x000fe200078ec0ff */
[----:B------:R-:W-:Y:S02]  /*7880*/  IMAD R0, R12, R3, R0 ;  /* 0x000000030c007224 */ /* 0x000fe400078e0200 */
[----:B0-----:R-:W-:Y:S02]  /*7890*/  IMAD R3, R4, R30, R15 ;  /* 0x0000001e04037224 */ /* 0x001fe400078e020f */
[----:B------:R-:W-:Y:S02]  /*78a0*/  @P0 IMAD R27, R21, R14, R20 ;  /* 0x0000000e151b0224 */ /* 0x000fe400078e0214 */
[----:B------:R-:W-:Y:S02]  /*78b0*/  IMAD R5, R3, R25, R10 ;  /* 0x0000001903057224 */ /* 0x000fe400078e020a */
[----:B------:R-:W-:-:S02]  /*78c0*/  IMAD R0, R0, R31, R27 ;  /* 0x0000001f00007224 */ /* 0x000fc400078e021b */
[----:B------:R-:W-:-:S03]  /*78d0*/  IMAD.MOV.U32 R4, RZ, RZ, 0x1 ;  /* 0x00000001ff047424 */ /* 0x000fc600078e00ff */
[----:B------:R-:W-:Y:S02]  /*78e0*/  SEL R96, R5, R0, !P0 ;  /* 0x0000000005607207 */ /* 0x000fe40004000000 */
[----:B------:R-:W-:Y:S02]  /*78f0*/  PRMT R3, R4, 0x7610, R3 ;  /* 0x0000761004037816 */ /* 0x000fe40000000003 */
[----:B------:R-:W-:-:S07]  /*7900*/  SEL R0, R0, R5, !P0 ;  /* 0x0000000500007207 */ /* 0x000fce0004000000 */
.L_x_160:
[----:B------:R-:W-:Y:S01]  /*7910*/  LOP3.LUT P0, RZ, R3, 0xff, RZ, 0xc0, !PT ;  /* 0x000000ff03ff7812 */ /* 0x000fe2000780c0ff */
[----:B-1-3--:R-:W-:-:S12]  /*7920*/  IMAD.MOV.U32 R99, RZ, RZ, R0 ;  /* 0x000000ffff637224 */ /* 0x00afd800078e0000 */
[----:B------:R-:W-:Y:S05]  /*7930*/  @P0 BRA `(.L_x_163) ;  /* 0xffffff9c00300947 */ /* 0x000fea000383ffff */
[----:B------:R-:W-:Y:S05]  /*7940*/  EXIT ;  /* 0x000000000000794d */ /* 0x000fea0003800000 */
.L_x_8:
        /* <DEDUP_REMOVED lines=26> */
.L_x_165:
[----:B------:R-:W0:Y:S01]  /*7af0*/  LDC.64 R30, c[0x0][0x640] ;  /* 0x00019000ff1e7b82 */ /* 0x000e220000000a00 */
[-CC-:B------:R-:W-:Y:S01]  /*7b00*/  SHF.R.U64 R22, R14, R8.reuse, R15.reuse ;  /* 0x000000080e167219 */ /* 0x180fe2000000120f */
[----:B------:R-:W-:Y:S01]  /*7b10*/  IMAD.MOV.U32 R27, RZ, RZ, 0x1 ;  /* 0x00000001ff1b7424 */ /* 0x000fe200078e00ff */
[----:B------:R-:W-:Y:S02]  /*7b20*/  SHF.R.U32.HI R7, RZ, R8, R15 ;  /* 0x00000008ff077219 */ /* 0x000fe4000001160f */
[----:B------:R-:W-:-:S03]  /*7b30*/  IADD3 R13, P0, RZ, -R22, RZ ;  /* 0x80000016ff0d7210 */ /* 0x000fc60007f1e0ff */
[----:B------:R-:W1:Y:S02]  /*7b40*/  LDC R12, c[0x0][0x618] ;  /* 0x00018600ff0c7b82 */ /* 0x000e640000000800 */
[----:B------:R-:W-:Y:S02]  /*7b50*/  IMAD.X R7, RZ, RZ, ~R7, P0 ;  /* 0x000000ffff077224 */ /* 0x000fe400000e0e07 */
[----:B------:R-:W-:-:S04]  /*7b60*/  IMAD.WIDE.U32 R10, R13, R24, R16 ;  /* 0x000000180d0a7225 */ /* 0x000fc800078e0010 */
[----:B------:R-:W2:Y:S01]  /*7b70*/  LDC R14, c[0x0][0x608] ;  /* 0x00018200ff0e7b82 */ /* 0x000ea20000000800 */
[----:B------:R-:W-:-:S04]  /*7b80*/  IMAD R8, R7, R24, RZ ;  /* 0x0000001807087224 */ /* 0x000fc800078e02ff */
[----:B------:R-:W-:-:S03]  /*7b90*/  IMAD R7, R13, R25, R8 ;  /* 0x000000190d077224 */ /* 0x000fc600078e0208 */
[----:B------:R-:W3:Y:S01]  /*7ba0*/  LDC R28, c[0x0][0x658] ;  /* 0x00019600ff1c7b82 */ /* 0x000ee20000000800 */
[----:B------:R-:W-:Y:S01]  /*7bb0*/  IMAD.IADD R7, R11, 0x1, R7 ;  /* 0x000000010b077824 */ /* 0x000fe200078e0207 */
[----:B0-----:R-:W-:Y:S01]  /*7bc0*/  ISETP.NE.U32.AND P0, PT, R30, RZ, PT ;  /* 0x000000ff1e00720c */ /* 0x001fe20003f05070 */
[----:B------:R-:W-:-:S03]  /*7bd0*/  IMAD.MOV.U32 R11, RZ, RZ, -0x1 ;  /* 0xffffffffff0b7424 */ /* 0x000fc600078e00ff */
        /* <DEDUP_REMOVED lines=8> */
[-C--:B---3--:R-:W-:Y:S02]  /*7c60*/  SHF.L.U32 R10, R11, R28.reuse, RZ ;  /* 0x0000001c0b0a7219 */ /* 0x088fe400000006ff */
[--C-:B------:R-:W-:Y:S02]  /*7c70*/  SHF.R.U64 R26, R24, R28, R7.reuse ;  /* 0x0000001c181a7219 */ /* 0x100fe40000001207 */
[----:B------:R-:W-:Y:S02]  /*7c80*/  LOP3.LUT R29, RZ, R10, RZ, 0x33, !PT ;  /* 0x0000000aff1d7212 */ /* 0x000fe400078e33ff */
[----:B------:R-:W-:Y:S01]  /*7c90*/  SHF.R.U32.HI R11, RZ, R28, R7 ;  /* 0x0000001cff0b7219 */ /* 0x000fe20000011607 */
[----:B------:R-:W3:Y:S01]  /*7ca0*/  LDC R32, c[0x0][0x610] ;  /* 0x00018400ff207b82 */ /* 0x000ee20000000800 */
[----:B------:R-:W-:Y:S01]  /*7cb0*/  IMAD.MOV.U32 R10, RZ, RZ, R26 ;  /* 0x000000ffff0a7224 */ /* 0x000fe200078e001a */
[----:B------:R-:W-:Y:S06]  /*7cc0*/  @!P0 BRA `(.L_x_166) ;  /* 0x0000000000288947 */ /* 0x000fec0003800000 */
        /* <DEDUP_REMOVED lines=10> */
.L_x_166:
[----:B------:R-:W-:Y:S02]  /*7d70*/  ISETP.NE.AND P0, PT, R2, 0x1, PT ;  /* 0x000000010200780c */ /* 0x000fe40003f05270 */
[----:B-1----:R-:W-:Y:S01]  /*7d80*/  SHF.R.U64 R8, R10, R8, R11 ;  /* 0x000000080a087219 */ /* 0x002fe2000000120b */
[----:B0-----:R-:W-:Y:S01]  /*7d90*/  VIADD R11, R21, 0xffffffff ;  /* 0xffffffff150b7836 */ /* 0x001fe20000000000 */
[----:B------:R-:W-:Y:S02]  /*7da0*/  SHF.L.U32 R27, R27, R28, RZ ;  /* 0x0000001c1b1b7219 */ /* 0x000fe400000006ff */
[----:B------:R-:W-:Y:S01]  /*7db0*/  LOP3.LUT R5, R24, R29, RZ, 0xc0, !PT ;  /* 0x0000001d18057212 */ /* 0x000fe200078ec0ff */
[----:B------:R-:W-:-:S04]  /*7dc0*/  IMAD.MOV R7, RZ, RZ, -R8 ;  /* 0x000000ffff077224 */ /* 0x000fc800078e0a08 */
[----:B------:R-:W-:Y:S02]  /*7dd0*/  IMAD R5, R27, R8, R5 ;  /* 0x000000081b057224 */ /* 0x000fe400078e0205 */
[----:B------:R-:W-:Y:S01]  /*7de0*/  @P0 IMAD R6, R9, R23, R4 ;  /* 0x0000001709060224 */ /* 0x000fe200078e0204 */
[----:B------:R-:W-:Y:S01]  /*7df0*/  LOP3.LUT R9, R20, R11, RZ, 0xc0, !PT ;  /* 0x0000000b14097212 */ /* 0x000fe200078ec0ff */
[----:B--2---:R-:W-:Y:S02]  /*7e00*/  IMAD R4, R7, R25, R26 ;  /* 0x0000001907047224 */ /* 0x004fe400078e021a */
[----:B---3--:R-:W-:Y:S02]  /*7e10*/  IMAD R6, R5, R32, R6 ;  /* 0x0000002005067224 */ /* 0x008fe400078e0206 */
[----:B------:R-:W-:Y:S02]  /*7e20*/  IMAD R5, R4, R21, R9 ;  /* 0x0000001504057224 */ /* 0x000fe400078e0209 */
[----:B------:R-:W-:-:S02]  /*7e30*/  IMAD.MOV.U32 R8, RZ, RZ, 0x1 ;  /* 0x00000001ff087424 */ /* 0x000fc400078e00ff */
[----:B------:R-:W-:Y:S01]  /*7e40*/  IMAD.MOV.U32 R7, RZ, RZ, R22 ;  /* 0x000000ffff077224 */ /* 0x000fe200078e0016 */
[----:B------:R-:W-:Y:S02]  /*7e50*/  SEL R21, R5, R6, !P0 ;  /* 0x0000000605157207 */ /* 0x000fe40004000000 */
[----:B------:R-:W-:-:S07]  /*7e60*/  SEL R20, R6, R5, !P0 ;  /* 0x0000000506147207 */ /* 0x000fce0004000000 */
.L_x_164:
[----:B------:R-:W-:-:S08]  /*7e70*/  NOP ;  /* 0x0000000000007918 */ /* 0x000fd00000000000 */
[----:B------:R-:W0:-:S00]  /*7e80*/  USETMAXREG.DEALLOC.CTAPOOL 0x28 ;  /* 0x00000028000079c8 */ /* 0x000e0000080e0500 */
[----:B0-----:R-:W-:-:S13]  /*7e90*/  ISETP.NE.AND P0, PT, R3, RZ, PT ;  /* 0x000000ff0300720c */ /* 0x001fda0003f05270 */
[----:B------:R-:W-:Y:S05]  /*7ea0*/  @P0 EXIT ;  /* 0x000000000000094d */ /* 0x000fea0003800000 */
[----:B------:R-:W-:Y:S01]  /*7eb0*/  LOP3.LUT P0, RZ, R8, 0xff, RZ, 0xc0, !PT ;  /* 0x000000ff08ff7812 */ /* 0x000fe2000780c0ff */
[----:B------:R-:W-:Y:S02]  /*7ec0*/  IMAD.MOV.U32 R3, RZ, RZ, 0x1 ;  /* 0x00000001ff037424 */ /* 0x000fe400078e00ff */
[----:B------:R-:W-:-:S10]  /*7ed0*/  IMAD.MOV.U32 R8, RZ, RZ, RZ ;  /* 0x000000ffff087224 */ /* 0x000fd400078e00ff */
[----:B------:R-:W-:Y:S05]  /*7ee0*/  @!P0 BRA `(.L_x_167) ;  /* 0x0000000c00288947 */ /* 0x000fea0003800000 */
[----:B------:R-:W0:Y:S01]  /*7ef0*/  LDC R3, c[0x0][0x28c] ;  /* 0x0000a300ff037b82 */ /* 0x000e220000000800 */
[----:B------:R-:W1:Y:S01]  /*7f00*/  S2R R13, SR_CgaCtaId ;  /* 0x00000000000d7919 */ /* 0x000e620000008800 */
[----:B------:R-:W-:Y:S01]  /*7f10*/  ULDC UR5, c[0x0][0x658] ;  /* 0x0001960000057ab9 */ /* 0x000fe20000000800 */
[----:B------:R-:W-:Y:S01]  /*7f20*/  UMOV UR6, 0xffffffff ;  /* 0xffffffff00067882 */ /* 0x000fe20000000000 */
[----:B------:R-:W-:Y:S01]  /*7f30*/  BSSY B0, `(.L_x_167) ;  /* 0x00000c5000007945 */ /* 0x000fe20003800000 */
[----:B------:R-:W-:Y:S01]  /*7f40*/  USHF.L.U32 UR6, UR6, UR5, URZ ;  /* 0x0000000506067299 */ /* 0x000fe2000800063f */
[----:B------:R-:W-:Y:S01]  /*7f50*/  IMAD.MOV.U32 R10, RZ, RZ, 0x1 ;  /* 0x00000001ff0a7424 */ /* 0x000fe200078e00ff */
[----:B------:R-:W-:Y:S01]  /*7f60*/  LOP3.LUT R9, R18, 0x2, RZ, 0xfc, !PT ;  /* 0x0000000212097812 */ /* 0x000fe200078efcff */
[----:B------:R-:W-:Y:S01]  /*7f70*/  IMAD.MOV.U32 R8, RZ, RZ, RZ ;  /* 0x000000ffff087224 */ /* 0x000fe200078e00ff */
[----:B------:R-:W-:Y:S01]  /*7f80*/  ULDC UR4, c[0x0][0x600] ;  /* 0x0001800000047ab9 */ /* 0x000fe20000000800 */
[----:B------:R-:W-:Y:S01]  /*7f90*/  UMOV UR7, 0x1 ;  /* 0x0000000100077882 */ /* 0x000fe20000000000 */
[----:B------:R-:W-:-:S02]  /*7fa0*/  UIADD3 UR15, UR4, -0x1, URZ ;  /* 0xffffffff040f7890 */ /* 0x000fc4000fffe03f */
[----:B------:R-:W-:Y:S02]  /*7fb0*/  USHF.L.U32 UR17, UR7, UR5, URZ ;  /* 0x0000000507117299 */ /* 0x000fe4000800063f */
[----:B------:R-:W-:Y:S01]  /*7fc0*/  ULOP3.LUT UR16, URZ, UR6, URZ, 0x33, !UPT ;  /* 0x000000063f107292 */ /* 0x000fe2000f8e333f */
[----:B------:R-:W-:Y:S01]  /*7fd0*/  ULDC.64 UR20, c[0x0][0x198] ;  /* 0x0000660000147ab9 */ /* 0x000fe20000000a00 */
[----:B0-----:R-:W-:-:S05]  /*7fe0*/  VIADD R3, R3, 0xf ;  /* 0x0000000f03037836 */ /* 0x001fca0000000000 */
[----:B------:R-:W-:-:S04]  /*7ff0*/  SHF.R.S32.HI R4, RZ, 0x1f, R3 ;  /* 0x0000001fff047819 */ /* 0x000fc80000011403 */
[----:B------:R-:W-:Y:S01]  /*8000*/  LEA.HI R4, R4, R3, RZ, 0x4 ;  /* 0x0000000304047211 */ /* 0x000fe200078f20ff */
[C---:B-1----:R-:W-:Y:S02]  /*8010*/  IMAD.SHL.U32 R12, R13.reuse, 0x10, RZ ;  /* 0x000000100d0c7824 */ /* 0x042fe400078e00ff */
[----:B------:R-:W-:Y:S01]  /*8020*/  IMAD.SHL.U32 R13, R13, 0x100, RZ ;  /* 0x000001000d0d7824 */ /* 0x000fe200078e00ff */
[----:B------:R-:W-:Y:S01]  /*8030*/  SHF.R.S32.HI R11, RZ, 0x4, R4 ;  /* 0x00000004ff0b7819 */ /* 0x000fe20000011404 */
[----:B------:R-:W-:Y:S01]  /*8040*/  IMAD.MOV.U32 R3, RZ, RZ, 0x1 ;  /* 0x00000001ff037424 */ /* 0x000fe200078e00ff */
[----:B------:R-:W-:Y:S02]  /*8050*/  LOP3.LUT R12, R12, 0x10, RZ, 0xc0, !PT ;  /* 0x000000100c0c7812 */ /* 0x000fe400078ec0ff */
[----:B------:R-:W-:Y:S01]  /*8060*/  LOP3.LUT R13, R13, 0x100, RZ, 0xc0, !PT ;  /* 0x000001000d0d7812 */ /* 0x000fe200078ec0ff */
[----:B------:R-:W-:-:S07]  /*8070*/  VIADD R19, R11, 0x1 ;  /* 0x000000010b137836 */ /* 0x000fce0000000000 */
.L_x_178:
[----:B------:R-:W-:-:S03]  /*8080*/  UMOV UR4, 0xffffffff ;  /* 0xffffffff00047882 */ /* 0x000fc60000000000 */
[----:B------:R-:W-:Y:S05]  /*8090*/  BRA.DIV UR4, `(.L_x_168) ;  /* 0x0000001204ec7947 */ /* 0x000fea000b800000 */
[----:B------:R-:W-:-:S13]  /*80a0*/  ELECT P6, URZ, PT ;  /* 0x00000000003f782f */ /* 0x000fda00038c0000 */
.L_x_198:
[----:B------:R-:W0:Y:S01]  /*80b0*/  LDC R4, c[0x0][0x28c] ;  /* 0x0000a300ff047b82 */ /* 0x000e220000000800 */
[----:B------:R-:W-:Y:S01]  /*80c0*/  BSSY B1, `(.L_x_169) ;  /* 0x0000038000017945 */ /* 0x000fe20003800000 */
[----:B0-----:R-:W-:-:S13]  /*80d0*/  ISETP.LT.OR P6, PT, R4, 0x1, !P6 ;  /* 0x000000010400780c */ /* 0x001fda00077c1670 */
[----:B------:R-:W-:Y:S05]  /*80e0*/  @P6 BRA `(.L_x_170) ;  /* 0x0000000000d46947 */ /* 0x000fea0003800000 */
[----:B------:R-:W-:Y:S02]  /*80f0*/  IMAD R21, R21, 0x20, R12 ;  /* 0x0000002015157824 */ /* 0x000fe400078e020c */
[----:B------:R-:W-:Y:S02]  /*8100*/  IMAD.SHL.U32 R20, R20, 0x200, RZ ;  /* 0x0000020014147824 */ /* 0x000fe400078e00ff */
[----:B------:R-:W-:Y:S02]  /*8110*/  IMAD.MOV.U32 R22, RZ, RZ, RZ ;  /* 0x000000ffff167224 */ /* 0x000fe400078e00ff */
[----:B------:R-:W-:Y:S02]  /*8120*/  IMAD.MOV.U32 R4, RZ, RZ, R19 ;  /* 0x000000ffff047224 */ /* 0x000fe400078e0013 */
[----:B------:R-:W-:Y:S02]  /*8130*/  IMAD.MOV.U32 R5, RZ, RZ, R3 ;  /* 0x000000ffff057224 */ /* 0x000fe400078e0003 */
[----:B------:R-:W-:-:S07]  /*8140*/  IMAD.MOV.U32 R6, RZ, RZ, R8 ;  /* 0x000000ffff067224 */ /* 0x000fce00078e0008 */
.L_x_173:
[----:B------:R-:W0:Y:S01]  /*8150*/  S2R R15, SR_CgaCtaId ;  /* 0x00000000000f7919 */ /* 0x000e220000008800 */
[----:B------:R-:W-:Y:S02]  /*8160*/  MOV R14, 0x400 ;  /* 0x00000400000e7802 */ /* 0x000fe40000000f00 */
[----:B------:R-:W-:Y:S02]  /*8170*/  ISETP.NE.AND P1, PT, R0, RZ, PT ;  /* 0x000000ff0000720c */ /* 0x000fe40003f25270 */
[----:B0-----:R-:W-:Y:S02]  /*8180*/  LEA R25, R15, R14, 0x18 ;  /* 0x0000000e0f197211 */ /* 0x001fe400078ec0ff */
[----:B------:R-:W-:-:S09]  /*8190*/  SHF.L.U32 R14, R5, 0x1f, RZ ;  /* 0x0000001f050e7819 */ /* 0x000fd200000006ff */
[----:B------:R-:W0:Y:S01]  /*81a0*/  @!P1 LDC R15, c[0x0][0x500] ;  /* 0x00014000ff0f9b82 */ /* 0x000e220000000800 */
[----:B------:R-:W-:-:S04]  /*81b0*/  IMAD R23, R6, 0x8, R25 ;  /* 0x0000000806177824 */ /* 0x000fc800078e0219 */
[----:B------:R-:W1:Y:S02]  /*81c0*/  SYNCS.PHASECHK.TRANS64.TRYWAIT P0, [R23+URZ+0x68], R14 ;  /* 0x0000680e170075a7 */ /* 0x000e64000800017f */
[----:B-1----:R-:W-:Y:S05]  /*81d0*/  @!P0 BRA `(.L_x_171) ;  /* 0x0000001000bc8947 */ /* 0x002fea0003800000 */
.L_x_199:
[----:B-1----:R-:W-:Y:S01]  /*81e0*/  PRMT R14, R9, 0x9910, RZ ;  /* 0x00009910090e7816 */ /* 0x002fe200000000ff */
[----:B0-----:R0:W-:Y:S03]  /*81f0*/  @!P1 SYNCS.ARRIVE.TRANS64 RZ, [R23+URZ], R15 ;  /* 0x0000000f17ff99a7 */ /* 0x0011e6000800003f */
[----:B------:R-:W-:-:S13]  /*8200*/  ISETP.NE.AND P0, PT, R14, 0x2, PT ;  /* 0x000000020e00780c */ /* 0x000fda0003f05270 */
[----:B0-----:R-:W-:Y:S05]  /*8210*/  @P0 BRA `(.L_x_172) ;  /* 0x0000000000040947 */ /* 0x001fea0003800000 */
[----:B------:R-:W-:Y:S01]  /*8220*/  BPT.TRAP 0x1 ;  /* 0x000000040000795c */ /* 0x000fe20000300000 */
.L_x_172:
[C---:B------:R-:W-:Y:S01]  /*8230*/  IMAD R14, R6.reuse, 0x200, R13 ;  /* 0x00000200060e7824 */ /* 0x040fe200078e020d */
[----:B------:R-:W-:Y:S01]  /*8240*/  R2UR UR9, R23 ;  /* 0x00000000170972ca */ /* 0x000fe200000e0000 */
[--C-:B------:R-:W-:Y:S01]  /*8250*/  IMAD R15, R6, 0x4000, R25.reuse ;  /* 0x00004000060f7824 */ /* 0x100fe200078e0219 */
[----:B------:R-:W-:Y:S01]  /*8260*/  UIADD3 UR4, UP0, UR20, 0xf0, URZ ;  /* 0x000000f014047890 */ /* 0x000fe2000ff1e03f */
[----:B------:R-:W-:Y:S01]  /*8270*/  IMAD R14, R14, 0x2, R25 ;  /* 0x000000020e0e7824 */ /* 0x000fe200078e0219 */
[----:B------:R-:W-:Y:S01]  /*8280*/  R2UR UR11, R20 ;  /* 0x00000000140b72ca */ /* 0x000fe200000e0000 */
[----:B------:R-:W-:Y:S01]  /*8290*/  VIADD R4, R4, 0xffffffff ;  /* 0xffffffff04047836 */ /* 0x000fe20000000000 */
[----:B------:R-:W-:Y:S01]  /*82a0*/  R2UR UR5, R15 ;  /* 0x000000000f0572ca */ /* 0x000fe200000e0000 */
[----:B------:R-:W-:Y:S01]  /*82b0*/  UIADD3 UR22, UP1, UR20, 0x1f0, URZ ;  /* 0x000001f014167890 */ /* 0x000fe2000ff3e03f */
[----:B------:R-:W-:Y:S01]  /*82c0*/  R2UR UR8, R14 ;  /* 0x000000000e0872ca */ /* 0x000fe200000e0000 */
[----:B------:R-:W-:Y:S01]  /*82d0*/  VIADD R6, R6, 0x1 ;  /* 0x0000000106067836 */ /* 0x000fe20000000000 */
[----:B------:R-:W-:Y:S01]  /*82e0*/  R2UR UR10, R22 ;  /* 0x00000000160a72ca */ /* 0x000fe200000e0000 */
[----:B------:R-:W-:Y:S01]  /*82f0*/  UIADD3.X UR23, URZ, UR21, URZ, UP1, !UPT ;  /* 0x000000153f177290 */ /* 0x000fe20008ffe43f */
[----:B------:R-:W-:Y:S01]  /*8300*/  R2UR UR12, R7 ;  /* 0x00000000070c72ca */ /* 0x000fe200000e0000 */
[----:B------:R-:W-:Y:S01]  /*8310*/  UMOV UR6, 0x0 ;  /* 0x0000000000067882 */ /* 0x000fe20000000000 */
[----:B------:R-:W-:Y:S01]  /*8320*/  R2UR UR18, R21 ;  /* 0x00000000151272ca */ /* 0x000fe200000e0000 */
[----:B------:R-:W-:Y:S01]  /*8330*/  UMOV UR7, 0x10000000 ;  /* 0x1000000000077882 */ /* 0x000fe20000000000 */
[----:B------:R-:W-:Y:S01]  /*8340*/  ISETP.GT.AND P1, PT, R4, 0x1, PT ;  /* 0x000000010400780c */ /* 0x000fe20003f24270 */
[----:B------:R-:W-:Y:S01]  /*8350*/  UMOV UR19, 0x30000 ;  /* 0x0003000000137882 */ /* 0x000fe20000000000 */
[----:B------:R-:W-:Y:S01]  /*8360*/  ISETP.NE.AND P0, PT, R6, 0xd, PT ;  /* 0x0000000d0600780c */ /* 0x000fe20003f05270 */
[----:B------:R-:W-:Y:S01]  /*8370*/  UIADD3 UR13, UR5, 0x180, URZ ;  /* 0x00000180050d7890 */ /* 0x000fe2000fffe03f */
[----:B------:R-:W-:Y:S01]  /*8380*/  VIADD R22, R22, 0x10 ;  /* 0x0000001016167836 */ /* 0x000fe20000000000 */
[----:B------:R-:W-:Y:S01]  /*8390*/  UIADD3.X UR5, URZ, UR21, URZ, UP0, !UPT ;  /* 0x000000153f057290 */ /* 0x000fe200087fe43f */
[----:B------:R-:W-:Y:S01]  /*83a0*/  SEL R14, RZ, 0x1, P0 ;  /* 0x00000001ff0e7807 */ /* 0x000fe20000000000 */
[----:B------:R-:W-:Y:S01]  /*83b0*/  UIADD3 UR14, UR8, 0x34180, URZ ;  /* 0x00034180080e7890 */ /* 0x000fe2000fffe03f */
[----:B------:R-:W-:-:S02]  /*83c0*/  SEL R6, R6, RZ, P0 ;  /* 0x000000ff06067207 */ /* 0x000fc40000000000 */
[----:B------:R-:W-:Y:S01]  /*83d0*/  UMOV UR8, UR13 ;  /* 0x0000000d00087c82 */ /* 0x000fe20008000000 */
[----:B------:R-:W-:-:S03]  /*83e0*/  LOP3.LUT R5, R5, R14, RZ, 0x3c, !PT ;  /* 0x0000000e05057212 */ /* 0x000fc600078e3cff */
[----:B------:R0:W-:Y:S02]  /*83f0*/  UTMALDG.3D [UR8], [UR4], desc[UR6] ;  /* 0x00000608040075b4 */ /* 0x0001e40008011000 */
[----:B0-----:R-:W-:Y:S01]  /*8400*/  UMOV UR8, UR14 ;  /* 0x0000000e00087c82 */ /* 0x001fe20008000000 */
[----:B------:R-:W-:Y:S02]  /*8410*/  UMOV UR11, UR18 ;  /* 0x00000012000b7c82 */ /* 0x000fe40008000000 */
[----:B------:R0:W-:Y:S02]  /*8420*/  UTMALDG.3D.MULTICAST [UR8], [UR22], UR19, desc[UR6] ;  /* 0x00000608160073b4 */ /* 0x0001e40008011813 */
[----:B0-----:R-:W-:Y:S05]  /*8430*/  @P1 BRA `(.L_x_173) ;  /* 0xfffffffc00441947 */ /* 0x001fea000383ffff */
.L_x_170:
[----:B------:R-:W-:Y:S05]  /*8440*/  BSYNC B1 ;  /* 0x0000000000017941 */ /* 0x000fea0003800000 */
.L_x_169:
[----:B------:R-:W-:Y:S01]  /*8450*/  LOP3.LUT P1, RZ, R10, 0xff, RZ, 0xc0, !PT ;  /* 0x000000ff0aff7812 */ /* 0x000fe2000782c0ff */
[C---:B------:R-:W-:Y:S01]  /*8460*/  IMAD.IADD R7, R11.reuse, 0x1, R8 ;  /* 0x000000010b077824 */ /* 0x040fe200078e0208 */
[----:B------:R-:W-:Y:S01]  /*8470*/  ULDC.64 UR4, c[0x0][0x650] ;  /* 0x0001940000047ab9 */ /* 0x000fe20000000a00 */
[----:B------:R-:W-:Y:S01]  /*8480*/  ISETP.GE.U32.AND P2, PT, R11, 0xd, PT ;  /* 0x0000000d0b00780c */ /* 0x000fe20003f46070 */
[----:B------:R-:W-:Y:S01]  /*8490*/  BSSY B1, `(.L_x_174) ;  /* 0x000006c000017945 */ /* 0x000fe20003800000 */
[----:B------:R-:W-:Y:S01]  /*84a0*/  IMAD.MOV.U32 R20, RZ, RZ, -0x1 ;  /* 0xffffffffff147424 */ /* 0x000fe200078e00ff */
[----:B------:R-:W-:Y:S01]  /*84b0*/  ISETP.GT.U32.AND P0, PT, R7, 0xc, PT ;  /* 0x0000000c0700780c */ /* 0x000fe20003f04070 */
[----:B------:R-:W-:Y:S01]  /*84c0*/  IMAD.MOV.U32 R21, RZ, RZ, -0x1 ;  /* 0xffffffffff157424 */ /* 0x000fe200078e00ff */
[----:B------:R-:W-:Y:S02]  /*84d0*/  PRMT R10, RZ, 0x7610, R10 ;  /* 0x00007610ff0a7816 */ /* 0x000fe4000000000a */
[----:B------:R-:W-:-:S03]  /*84e0*/  ISETP.LT.U32.AND P0, PT, R11, 0xd, P0 ;  /* 0x0000000d0b00780c */ /* 0x000fc60000701070 */
[----:B------:R-:W0:Y:S01]  /*84f0*/  @P1 S2R R5, SR_CgaCtaId ;  /* 0x0000000000051919 */ /* 0x000e220000008800 */
[----:B------:R-:W-:-:S04]  /*8500*/  @P1 MOV R4, 0x400 ;  /* 0x0000040000041802 */ /* 0x000fc80000000f00 */
[----:B0-----:R-:W-:Y:S01]  /*8510*/  @P1 LEA R6, R5, R4, 0x18 ;  /* 0x0000000405061211 */ /* 0x001fe200078ec0ff */
[----:B------:R-:W-:Y:S01]  /*8520*/  IMAD.WIDE.U32 R4, R7, 0x4ec4ec4f, RZ ;  /* 0x4ec4ec4f07047825 */ /* 0x000fe200078e00ff */
[----:B------:R-:W-:Y:S02]  /*8530*/  SEL R4, RZ, 0x1, !P0 ;  /* 0x00000001ff047807 */ /* 0x000fe40004000000 */
[----:B------:R0:W-:Y:S01]  /*8540*/  @P1 SYNCS.ARRIVE.TRANS64.A1T0 RZ, [R6+URZ+0xe8], RZ ;  /* 0x0000e8ff06ff19a7 */ /* 0x0001e2000810003f */
[----:B------:R-:W-:Y:S02]  /*8550*/  IADD3 R16, P1, R16, UR52, RZ ;  /* 0x0000003410107c10 */ /* 0x000fe4000ff3e0ff */
[----:B------:R-:W-:Y:S02]  /*8560*/  LOP3.LUT R3, R3, R4, RZ, 0x3c, !PT ;  /* 0x0000000403037212 */ /* 0x000fe400078e3cff */
[----:B------:R-:W-:Y:S02]  /*8570*/  IADD3.X R17, R17, UR37, RZ, P1, !PT ;  /* 0x0000002511117c10 */ /* 0x000fe40008ffe4ff */
[----:B------:R-:W-:-:S02]  /*8580*/  ISETP.GE.U32.AND P0, PT, R16, UR4, PT ;  /* 0x0000000410007c0c */ /* 0x000fc4000bf06070 */
[----:B0-----:R-:W-:Y:S02]  /*8590*/  SHF.R.U32.HI R6, RZ, 0x2, R5 ;  /* 0x00000002ff067819 */ /* 0x001fe40000011605 */
[----:B------:R-:W-:Y:S02]  /*85a0*/  ISETP.GE.U32.AND.EX P0, PT, R17, UR5, PT, P0 ;  /* 0x0000000511007c0c */ /* 0x000fe4000bf06100 */
[----:B------:R-:W-:Y:S01]  /*85b0*/  @P2 LOP3.LUT R3, R3, 0x1, R6, 0x78, !PT ;  /* 0x0000000103032812 */ /* 0x000fe200078e7806 */
[----:B------:R-:W-:Y:S01]  /*85c0*/  IMAD R8, R6, -0xd, R7 ;  /* 0xfffffff306087824 */ /* 0x000fe200078e0207 */
[----:B------:R-:W-:Y:S01]  /*85d0*/  PRMT R4, RZ, 0x7610, R4 ;  /* 0x00007610ff047816 */ /* 0x000fe20000000004 */
[----:B------:R-:W-:-:S08]  /*85e0*/  IMAD.MOV.U32 R7, RZ, RZ, -0x1 ;  /* 0xffffffffff077424 */ /* 0x000fd000078e00ff */
[----:B------:R-:W-:Y:S05]  /*85f0*/  @P0 BRA `(.L_x_175) ;  /* 0x0000000400540947 */ /* 0x000fea0003800000 */
[----:B------:R-:W0:Y:S01]  /*8600*/  S2R R15, SR_CTAID.X ;  /* 0x00000000000f7919 */ /* 0x000e220000002500 */
[----:B------:R-:W-:Y:S01]  /*8610*/  ULDC.64 UR4, c[0x0][0x628] ;  /* 0x00018a0000047ab9 */ /* 0x000fe20000000a00 */
[----:B------:R-:W-:Y:S01]  /*8620*/  ULDC UR7, c[0x0][0x630] ;  /* 0x00018c0000077ab9 */ /* 0x000fe20000000800 */
[----:B------:R-:W-:Y:S01]  /*8630*/  ISETP.NE.U32.AND P0, PT, RZ, UR4, PT ;  /* 0x00000004ff007c0c */ /* 0x000fe2000bf05070 */
[----:B------:R-:W1:Y:S01]  /*8640*/  S2R R20, SR_CTAID.Y ;  /* 0x0000000000147919 */ /* 0x000e620000002600 */
[----:B------:R-:W-:Y:S01]  /*8650*/  ULDC UR8, c[0x0][0x150] ;  /* 0x0000540000087ab9 */ /* 0x000fe20000000800 */
[----:B------:R-:W-:Y:S01]  /*8660*/  IMAD.MOV.U32 R4, RZ, RZ, R16 ;  /* 0x000000ffff047224 */ /* 0x000fe200078e0010 */
[----:B------:R-:W-:Y:S01]  /*8670*/  ISETP.NE.AND.EX P0, PT, RZ, UR5, PT, P0 ;  /* 0x00000005ff007c0c */ /* 0x000fe2000bf05300 */
[----:B------:R-:W-:Y:S01]  /*8680*/  IMAD.MOV.U32 R5, RZ, RZ, R17 ;  /* 0x000000ffff057224 */ /* 0x000fe200078e0011 */
[----:B0-----:R-:W-:-:S11]  /*8690*/  I2FP.F32.U32 R22, R15 ;  /* 0x0000000f00167245 */ /* 0x001fd60000201000 */
[----:B------:R-:W-:Y:S05]  /*86a0*/  @!P0 BRA `(.L_x_176) ;  /* 0x0000000000288947 */ /* 0x000fea0003800000 */
[----:B------:R-:W-:Y:S02]  /*86b0*/  ULDC UR6, c[0x0][0x634] ;  /* 0x00018d0000067ab9 */ /* 0x000fe40000000800 */
[----:B------:R-:W-:-:S05]  /*86c0*/  IADD3 R5, P0, R16, UR6, RZ ;  /* 0x0000000610057c10 */ /* 0x000fca000ff1e0ff */
[----:B------:R-:W-:-:S04]  /*86d0*/  IMAD.X R21, RZ, RZ, R17, P0 ;  /* 0x000000ffff157224 */ /* 0x000fc800000e0611 */
[----:B------:R-:W-:-:S04]  /*86e0*/  IMAD.WIDE.U32 R6, R21, UR4, RZ ;  /* 0x0000000415067c25 */ /* 0x000fc8000f8e00ff */
[----:B------:R-:W-:-:S04]  /*86f0*/  IMAD.WIDE.U32 R6, P0, R5, UR5, R6 ;  /* 0x0000000505067c25 */ /* 0x000fc8000f800006 */
[----:B------:R-:W-:-:S04]  /*8700*/  IMAD.WIDE.U32 R4, R5, UR4, RZ ;  /* 0x0000000405047c25 */ /* 0x000fc8000f8e00ff */
[----:B------:R-:W-:Y:S01]  /*8710*/  IMAD.MOV.U32 R4, RZ, RZ, R7 ;  /* 0x000000ffff047224 */ /* 0x000fe200078e0007 */
[----:B------:R-:W-:Y:S01]  /*8720*/  IADD3 RZ, P1, R5, R6, RZ ;  /* 0x0000000605ff7210 */ /* 0x000fe20007f3e0ff */
[----:B------:R-:W-:-:S04]  /*8730*/  IMAD.X R5, RZ, RZ, RZ, P0 ;  /* 0x000000ffff057224 */ /* 0x000fc800000e06ff */
[----:B------:R-:W-:-:S08]  /*8740*/  IMAD.WIDE.U32.X R4, R21, UR5, R4, P1 ;  /* 0x0000000515047c25 */ /* 0x000fd000088e0404 */
.L_x_176:
[--C-:B------:R-:W-:Y:S01]  /*8750*/  SHF.R.U64 R14, R4, UR7, R5.reuse ;  /* 0x00000007040e7c19 */ /* 0x100fe20008001205 */
[----:B------:R-:W-:Y:S01]  /*8760*/  FMUL R22, R22, UR8 ;  /* 0x0000000816167c20 */ /* 0x000fe20008400000 */
[----:B------:R-:W-:Y:S01]  /*8770*/  SHF.R.U32.HI R4, RZ, UR7, R5 ;  /* 0x00000007ff047c19 */ /* 0x000fe20008011605 */
[----:B------:R-:W0:Y:S01]  /*8780*/  LDC R6, c[0x0][0x144] ;  /* 0x00005100ff067b82 */ /* 0x000e220000000800 */
[----:B------:R-:W-:Y:S01]  /*8790*/  IADD3 R5, P0, RZ, -R14, RZ ;  /* 0x8000000eff057210 */ /* 0x000fe20007f1e0ff */
[----:B------:R-:W-:Y:S01]  /*87a0*/  ULDC UR6, c[0x0][0x154] ;  /* 0x0000550000067ab9 */ /* 0x000fe20000000800 */
[----:B-1----:R-:W-:Y:S01]  /*87b0*/  I2FP.F32.U32 R7, R20 ;  /* 0x0000001400077245 */ /* 0x002fe20000201000 */
[----:B------:R-:W1:Y:S01]  /*87c0*/  F2I.U32.TRUNC.NTZ R22, R22 ;  /* 0x0000001600167305 */ /* 0x000e62000020f000 */
[----:B------:R-:W-:Y:S01]  /*87d0*/  ULDC.64 UR4, c[0x0][0x620] ;  /* 0x0001880000047ab9 */ /* 0x000fe20000000a00 */
[----:B------:R-:W-:Y:S01]  /*87e0*/  IMAD.X R4, RZ, RZ, ~R4, P0 ;  /* 0x000000ffff047224 */ /* 0x000fe200000e0e04 */
[----:B------:R-:W-:Y:S01]  /*87f0*/  ISETP.NE.AND P2, PT, R2, 0x1, PT ;  /* 0x000000010200780c */ /* 0x000fe20003f45270 */
[----:B------:R-:W-:Y:S01]  /*8800*/  FMUL R23, R7, UR6 ;  /* 0x0000000607177c20 */ /* 0x000fe20008400000 */
[----:B------:R-:W2:Y:S01]  /*8810*/  LDC R25, c[0x0][0x148] ;  /* 0x00005200ff197b82 */ /* 0x000ea20000000800 */
[----:B------:R-:W-:Y:S01]  /*8820*/  IMAD R4, R4, UR4, RZ ;  /* 0x0000000404047c24 */ /* 0x000fe2000f8e02ff */
[----:B------:R-:W-:-:S02]  /*8830*/  ULDC.64 UR6, c[0x0][0x640] ;  /* 0x0001900000067ab9 */ /* 0x000fc40000000a00 */
[----:B------:R-:W-:Y:S01]  /*8840*/  ISETP.NE.U32.AND P0, PT, RZ, UR6, PT ;  /* 0x00000006ff007c0c */ /* 0x000fe2000bf05070 */
[----:B------:R-:W3:Y:S01]  /*8850*/  F2I.U32.TRUNC.NTZ R23, R23 ;  /* 0x0000001700177305 */ /* 0x000ee2000020f000 */
[C---:B------:R-:W-:Y:S02]  /*8860*/  IMAD R7, R5.reuse, UR5, R4 ;  /* 0x0000000505077c24 */ /* 0x040fe4000f8e0204 */
[----:B------:R-:W-:Y:S01]  /*8870*/  IMAD.WIDE.U32 R4, R5, UR4, R16 ;  /* 0x0000000405047c25 */ /* 0x000fe2000f8e0010 */
[----:B------:R-:W-:Y:S01]  /*8880*/  ULDC UR4, c[0x0][0x618] ;  /* 0x0001860000047ab9 */ /* 0x000fe20000000800 */
[----:B------:R-:W-:Y:S02]  /*8890*/  ISETP.NE.AND.EX P0, PT, RZ, UR7, PT, P0 ;  /* 0x00000007ff007c0c */ /* 0x000fe4000bf05300 */
[----:B------:R-:W-:Y:S02]  /*88a0*/  IMAD.IADD R5, R5, 0x1, R7 ;  /* 0x0000000105057824 */ /* 0x000fe400078e0207 */
[----:B-1----:R-:W-:-:S03]  /*88b0*/  IMAD.MOV R22, RZ, RZ, -R22 ;  /* 0x000000ffff167224 */ /* 0x002fc600078e0a16 */
[----:B------:R-:W-:Y:S01]  /*88c0*/  SHF.R.U64 R21, R4, UR4, R5 ;  /* 0x0000000404157c19 */ /* 0x000fe20008001205 */
[----:B0-----:R-:W-:Y:S01]  /*88d0*/  IMAD R15, R6, R22, R15 ;  /* 0x00000016060f7224 */ /* 0x001fe200078e020f */
[----:B------:R-:W-:Y:S01]  /*88e0*/  SHF.R.U32.HI R4, RZ, UR4, R5 ;  /* 0x00000004ff047c19 */ /* 0x000fe20008011605 */
[----:B------:R-:W-:Y:S01]  /*88f0*/  ULDC UR4, c[0x0][0x608] ;  /* 0x0001820000047ab9 */ /* 0x000fe20000000800 */
[----:B---3--:R-:W-:Y:S02]  /*8900*/  IMAD.MOV R6, RZ, RZ, -R23 ;  /* 0x000000ffff067224 */ /* 0x008fe400078e0a17 */
[--C-:B------:R-:W-:Y:S02]  /*8910*/  SHF.R.U64 R22, R21, UR4, R4.reuse ;  /* 0x0000000415167c19 */ /* 0x100fe40008001204 */
[----:B------:R-:W-:Y:S01]  /*8920*/  SHF.R.U32.HI R5, RZ, UR4, R4 ;  /* 0x00000004ff057c19 */ /* 0x000fe20008011604 */
[----:B------:R-:W-:Y:S01]  /*8930*/  ULDC UR4, c[0x0][0x658] ;  /* 0x0001960000047ab9 */ /* 0x000fe20000000800 */
[----:B--2---:R-:W-:-:S02]  /*8940*/  @P2 IMAD R15, R25, R6, R20 ;  /* 0x00000006190f2224 */ /* 0x004fc400078e0214 */
[--C-:B------:R-:W-:Y:S02]  /*8950*/  SHF.R.U64 R20, R22, UR4, R5.reuse ;  /* 0x0000000416147c19 */ /* 0x100fe40008001205 */
[----:B------:R-:W-:-:S03]  /*8960*/  SHF.R.U32.HI R23, RZ, UR4, R5 ;  /* 0x00000004ff177c19 */ /* 0x000fc60008011605 */
[----:B------:R-:W-:Y:S02]  /*8970*/  IMAD.MOV.U32 R6, RZ, RZ, R20 ;  /* 0x000000ffff067224 */ /* 0x000fe400078e0014 */
[----:B------:R-:W-:Y:S01]  /*8980*/  IMAD.MOV.U32 R5, RZ, RZ, R23 ;  /* 0x000000ffff057224 */ /* 0x000fe200078e0017 */
[----:B------:R-:W-:Y:S06]  /*8990*/  @!P0 BRA `(.L_x_177) ;  /* 0x00000000002c8947 */ /* 0x000fec0003800000 */
        /* <DEDUP_REMOVED lines=9> */
[----:B------:R-:W-:-:S04]  /*8a30*/  IMAD.WIDE.U32.X R4, R23, UR7, R4, P1 ;  /* 0x0000000717047c25 */ /* 0x000fc800088e0404 */
[----:B------:R-:W-:-:S07]  /*8a40*/  IMAD.MOV.U32 R6, RZ, RZ, R4 ;  /* 0x000000ffff067224 */ /* 0x000fce00078e0004 */
.L_x_177:
[----:B------:R-:W-:Y:S01]  /*8a50*/  ULDC UR4, c[0x0][0x648] ;  /* 0x0001920000047ab9 */ /* 0x000fe20000000800 */
[----:B------:R-:W-:Y:S01]  /*8a60*/  LOP3.LUT R4, R22, UR16, RZ, 0xc0, !PT ;  /* 0x0000001016047c12 */ /* 0x000fe2000f8ec0ff */
[----:B------:R-:W-:Y:S01]  /*8a70*/  ULDC UR5, c[0x0][0x610] ;  /* 0x0001840000057ab9 */ /* 0x000fe20000000800 */
[----:B------:R-:W-:Y:S01]  /*8a80*/  SHF.R.U64 R5, R6, UR4, R5 ;  /* 0x0000000406057c19 */ /* 0x000fe20008001205 */
[----:B------:R-:W-:Y:S01]  /*8a90*/  ULDC UR4, c[0x0][0x638] ;  /* 0x00018e0000047ab9 */ /* 0x000fe20000000800 */
[----:B------:R-:W-:-:S03]  /*8aa0*/  LOP3.LUT R21, R21, UR15, RZ, 0xc0, !PT ;  /* 0x0000000f15157c12 */ /* 0x000fc6000f8ec0ff */
[----:B------:R-:W-:Y:S02]  /*8ab0*/  IMAD.MOV R7, RZ, RZ, -R5 ;  /* 0x000000ffff077224 */ /* 0x000fe400078e0a05 */
[----:B------:R-:W-:Y:S02]  /*8ac0*/  IMAD R4, R5, UR17, R4 ;  /* 0x0000001105047c24 */ /* 0x000fe4000f8e0204 */
[----:B------:R-:W-:Y:S01]  /*8ad0*/  IMAD R20, R7, UR4, R20 ;  /* 0x0000000407147c24 */ /* 0x000fe2000f8e0214 */
[----:B------:R-:W-:Y:S01]  /*8ae0*/  ULDC UR4, c[0x0][0x600] ;  /* 0x0001800000047ab9 */ /* 0x000fe20000000800 */
[----:B------:R-:W-:Y:S02]  /*8af0*/  IMAD R15, R4, UR5, R15 ;  /* 0x00000005040f7c24 */ /* 0x000fe4000f8e020f */
[----:B------:R-:W-:Y:S02]  /*8b00*/  IMAD R20, R20, UR4, R21 ;  /* 0x0000000414147c24 */ /* 0x000fe4000f8e0215 */
[----:B------:R-:W-:-:S02]  /*8b10*/  IMAD.MOV.U32 R4, RZ, RZ, 0x1 ;  /* 0x00000001ff047424 */ /* 0x000fc400078e00ff */
[----:B------:R-:W-:Y:S01]  /*8b20*/  IMAD.MOV.U32 R7, RZ, RZ, R14 ;  /* 0x000000ffff077224 */ /* 0x000fe200078e000e */
[----:B------:R-:W-:Y:S02]  /*8b30*/  SEL R21, R20, R15, !P2 ;  /* 0x0000000f14157207 */ /* 0x000fe40005000000 */
[----:B------:R-:W-:-:S07]  /*8b40*/  SEL R20, R15, R20, !P2 ;  /* 0x000000140f147207 */ /* 0x000fce0005000000 */
.L_x_175:
[----:B------:R-:W-:Y:S05]  /*8b50*/  BSYNC B1 ;  /* 0x0000000000017941 */ /* 0x000fea0003800000 */
.L_x_174:
[----:B------:R-:W-:-:S13]  /*8b60*/  LOP3.LUT P0, RZ, R4, 0xff, RZ, 0xc0, !PT ;  /* 0x000000ff04ff7812 */ /* 0x000fda000780c0ff */
[----:B------:R-:W-:Y:S05]  /*8b70*/  @P0 BRA `(.L_x_178) ;  /* 0xfffffff400400947 */ /* 0x000fea000383ffff */
[----:B------:R-:W-:Y:S05]  /*8b80*/  BSYNC B0 ;  /* 0x0000000000007941 */ /* 0x000fea0003800000 */
.L_x_167:
[----:B------:R-:W-:-:S03]  /*8b90*/  UMOV UR4, 0xffffffff ;  /* 0xffffffff00047882 */ /* 0x000fc60000000000 */
[----:B------:R-:W-:Y:S05]  /*8ba0*/  BRA.DIV UR4, `(.L_x_179) ;  /* 0x0000000a045c7947 */ /* 0x000fea000b800000 */
[----:B------:R-:W-:-:S13]  /*8bb0*/  ELECT P6, URZ, PT ;  /* 0x00000000003f782f */ /* 0x000fda00038c0000 */
.L_x_202:
[----:B------:R-:W-:Y:S04]  /*8bc0*/  BSSY B0, `(.L_x_180) ;  /* 0x000007c000007945 */ /* 0x000fe80003800000 */
[----:B------:R-:W-:Y:S05]  /*8bd0*/  @!P6 BRA `(.L_x_181) ;  /* 0x0000000400e8e947 */ /* 0x000fea0003800000 */
[----:B------:R-:W-:-:S04]  /*8be0*/  LOP3.LUT R18, R18, 0x2, RZ, 0xfc, !PT ;  /* 0x0000000212127812 */ /* 0x000fc800078efcff */
[----:B------:R-:W-:-:S13]  /*8bf0*/  ISETP.NE.AND P0, PT, R18, 0x3, PT ;  /* 0x000000031200780c */ /* 0x000fda0003f05270 */
[----:B------:R-:W-:Y:S05]  /*8c00*/  @!P0 BRA `(.L_x_182) ;  /* 0x0000000000048947 */ /* 0x000fea0003800000 */
[----:B------:R-:W-:Y:S01]  /*8c10*/  BPT.TRAP 0x1 ;  /* 0x000000040000795c */ /* 0x000fe20000300000 */
.L_x_182:
[----:B------:R-:W0:Y:S01]  /*8c20*/  S2R R5, SR_CgaCtaId ;  /* 0x0000000000057919 */ /* 0x000e220000008800 */
[----:B------:R-:W-:Y:S02]  /*8c30*/  MOV R0, 0x400 ;  /* 0x0000040000007802 */ /* 0x000fe40000000f00 */
[----:B------:R-:W-:Y:S02]  /*8c40*/  SHF.L.U32 R2, R3, 0x1f, RZ ;  /* 0x0000001f03027819 */ /* 0x000fe400000006ff */
[----:B0-----:R-:W-:-:S05]  /*8c50*/  LEA R5, R5, R0, 0x18 ;  /* 0x0000000005057211 */ /* 0x001fca00078ec0ff */
[----:B------:R-:W-:-:S04]  /*8c60*/  VIADD R5, R5, 0x68 ;  /* 0x0000006805057836 */ /* 0x000fc80000000000 */
[C---:B------:R-:W-:Y:S02]  /*8c70*/  IMAD R7, R8.reuse, 0x8, R5 ;  /* 0x0000000808077824 */ /* 0x040fe400078e0205 */
[----:B------:R-:W-:Y:S02]  /*8c80*/  VIADD R8, R8, 0x1 ;  /* 0x0000000108087836 */ /* 0x000fe40000000000 */
[----:B------:R-:W0:Y:S03]  /*8c90*/  SYNCS.PHASECHK.TRANS64.TRYWAIT P0, [R7+URZ], R2 ;  /* 0x00000002070075a7 */ /* 0x000e26000800017f */
[----:B------:R-:W-:-:S04]  /*8ca0*/  ISETP.NE.AND P1, PT, R8, 0xd, PT ;  /* 0x0000000d0800780c */ /* 0x000fc80003f25270 */
[----:B------:R-:W-:Y:S02]  /*8cb0*/  SEL R0, RZ, 0x1, P1 ;  /* 0x00000001ff007807 */ /* 0x000fe40000800000 */
[----:B------:R-:W-:Y:S02]  /*8cc0*/  SEL R8, R8, RZ, P1 ;  /* 0x000000ff08087207 */ /* 0x000fe40000800000 */
[----:B------:R-:W-:-:S03]  /*8cd0*/  LOP3.LUT R9, R3, R0, RZ, 0x3c, !PT ;  /* 0x0000000003097212 */ /* 0x000fc600078e3cff */
[----:B------:R-:W-:Y:S01]  /*8ce0*/  IMAD R6, R8, 0x8, R5 ;  /* 0x0000000808067824 */ /* 0x000fe200078e0205 */
[----:B------:R-:W-:Y:S01]  /*8cf0*/  SHF.L.U32 R3, R9, 0x1f, RZ ;  /* 0x0000001f09037819 */ /* 0x000fe200000006ff */
[----:B0-----:R-:W-:Y:S06]  /*8d00*/  @!P0 BRA `(.L_x_183) ;  /* 0x0000000800248947 */ /* 0x001fec0003800000 */
.L_x_203:
[----:B------:R-:W1:Y:S01]  /*8d10*/  SYNCS.PHASECHK.TRANS64.TRYWAIT P0, [R6+URZ], R3 ;  /* 0x00000003060075a7 */ /* 0x000e62000800017f */
[----:B------:R-:W-:-:S05]  /*8d20*/  VIADD R0, R8, 0x1 ;  /* 0x0000000108007836 */ /* 0x000fca0000000000 */
[----:B------:R-:W-:-:S04]  /*8d30*/  ISETP.NE.AND P1, PT, R0, 0xd, PT ;  /* 0x0000000d0000780c */ /* 0x000fc80003f25270 */
[----:B0-----:R-:W-:Y:S02]  /*8d40*/  SEL R2, RZ, 0x1, P1 ;  /* 0x00000001ff027807 */ /* 0x001fe40000800000 */
[----:B------:R-:W-:Y:S02]  /*8d50*/  SEL R0, R0, RZ, P1 ;  /* 0x000000ff00007207 */ /* 0x000fe40000800000 */
[----:B------:R-:W-:-:S03]  /*8d60*/  LOP3.LUT R9, R9, R2, RZ, 0x3c, !PT ;  /* 0x0000000209097212 */ /* 0x000fc600078e3cff */
[----:B------:R-:W-:Y:S01]  /*8d70*/  IMAD R7, R0, 0x8, R5 ;  /* 0x0000000800077824 */ /* 0x000fe200078e0205 */
[----:B------:R-:W-:Y:S01]  /*8d80*/  SHF.L.U32 R4, R9, 0x1f, RZ ;  /* 0x0000001f09047819 */ /* 0x000fe200000006ff */
[----:B-1----:R-:W-:Y:S06]  /*8d90*/  @!P0 BRA `(.L_x_184) ;  /* 0x0000000800148947 */ /* 0x002fec0003800000 */
.L_x_204:
[----:B------:R-:W1:Y:S01]  /*8da0*/  SYNCS.PHASECHK.TRANS64.TRYWAIT P0, [R7+URZ], R4 ;  /* 0x00000004070075a7 */ /* 0x000e62000800017f */
[----:B------:R-:W-:-:S05]  /*8db0*/  VIADD R0, R0, 0x1 ;  /* 0x0000000100007836 */ /* 0x000fca0000000000 */
[----:B------:R-:W-:-:S04]  /*8dc0*/  ISETP.NE.AND P1, PT, R0, 0xd, PT ;  /* 0x0000000d0000780c */ /* 0x000fc80003f25270 */
[----:B------:R-:W-:Y:S02]  /*8dd0*/  SEL R2, RZ, 0x1, P1 ;  /* 0x00000001ff027807 */ /* 0x000fe40000800000 */
[----:B------:R-:W-:Y:S02]  /*8de0*/  SEL R0, R0, RZ, P1 ;  /* 0x000000ff00007207 */ /* 0x000fe40000800000 */
[----:B------:R-:W-:-:S03]  /*8df0*/  LOP3.LUT R9, R9, R2, RZ, 0x3c, !PT ;  /* 0x0000000209097212 */ /* 0x000fc600078e3cff */
[----:B0-----:R-:W-:Y:S01]  /*8e00*/  IMAD R6, R0, 0x8, R5 ;  /* 0x0000000800067824 */ /* 0x001fe200078e0205 */
[----:B------:R-:W-:Y:S01]  /*8e10*/  SHF.L.U32 R3, R9, 0x1f, RZ ;  /* 0x0000001f09037819 */ /* 0x000fe200000006ff */
[----:B-1----:R-:W-:Y:S06]  /*8e20*/  @!P0 BRA `(.L_x_185) ;  /* 0x0000000800048947 */ /* 0x002fec0003800000 */
.L_x_205:
        /* <DEDUP_REMOVED lines=9> */
.L_x_206:
        /* <DEDUP_REMOVED lines=9> */
.L_x_207:
        /* <DEDUP_REMOVED lines=9> */
.L_x_208:
        /* <DEDUP_REMOVED lines=9> */
.L_x_209:
        /* <DEDUP_REMOVED lines=9> */
.L_x_210:
        /* <DEDUP_REMOVED lines=9> */
.L_x_211:
        /* <DEDUP_REMOVED lines=9> */
.L_x_212:
        /* <DEDUP_REMOVED lines=9> */
.L_x_213:
[----:B------:R-:W1:Y:S01]  /*92b0*/  SYNCS.PHASECHK.TRANS64.TRYWAIT P0, [R6+URZ], R3 ;  /* 0x00000003060075a7 */ /* 0x000e62000800017f */
[----:B------:R-:W-:-:S05]  /*92c0*/  VIADD R0, R0, 0x1 ;  /* 0x0000000100007836 */ /* 0x000fca0000000000 */
[----:B------:R-:W-:-:S04]  /*92d0*/  ISETP.NE.AND P1, PT, R0, 0xd, PT ;  /* 0x0000000d0000780c */ /* 0x000fc80003f25270 */
[----:B------:R-:W-:Y:S02]  /*92e0*/  SEL R2, RZ, 0x1, P1 ;  /* 0x00000001ff027807 */ /* 0x000fe40000800000 */
[----:B------:R-:W-:Y:S02]  /*92f0*/  SEL R0, R0, RZ, P1 ;  /* 0x000000ff00007207 */ /* 0x000fe40000800000 */
[----:B------:R-:W-:Y:S01]  /*9300*/  LOP3.LUT R2, R9, R2, RZ, 0x3c, !PT ;  /* 0x0000000209027212 */ /* 0x000fe200078e3cff */
[----:B-1----:R-:W-:Y:S06]  /*9310*/  @!P0 BRA `(.L_x_194) ;  /* 0x00000004007c8947 */ /* 0x002fec0003800000 */
.L_x_214:
[----:B------:R-:W-:Y:S01]  /*9320*/  IMAD R5, R0, 0x8, R5 ;  /* 0x0000000800057824 */ /* 0x000fe200078e0205 */
[----:B------:R-:W-:-:S07]  /*9330*/  SHF.L.U32 R0, R2, 0x1f, RZ ;  /* 0x0000001f02007819 */ /* 0x000fce00000006ff */
.L_x_195:
[----:B--2---:R2:W3:Y:S02]  /*9340*/  SYNCS.PHASECHK.TRANS64.TRYWAIT P0, [R5+URZ], R0 ;  /* 0x00000000050075a7 */ /* 0x0044e4000800017f */
[----:B---3--:R-:W-:Y:S05]  /*9350*/  @!P0 NANOSLEEP.SYNCS 0x989680 ;  /* 0x009896800000895d */ /* 0x008fea0003900000 */
[----:B------:R-:W3:Y:S02]  /*9360*/  @!P0 SYNCS.PHASECHK.TRANS64 P0, [R5+URZ], R0 ;  /* 0x00000000050085a7 */ /* 0x000ee4000800007f */
[----:B---3--:R-:W-:Y:S05]  /*9370*/  @!P0 BRA `(.L_x_195) ;  /* 0xfffffffc00f08947 */ /* 0x008fea000383ffff */
.L_x_181:
[----:B------:R-:W-:Y:S05]  /*9380*/  BSYNC B0 ;  /* 0x0000000000007941 */ /* 0x000fea0003800000 */
.L_x_180:
[----:B------:R-:W-:Y:S05]  /*9390*/  EXIT ;  /* 0x000000000000794d */ /* 0x000fea0003800000 */
.L_x_22:
[----:B-1----:R1:W2:Y:S02]  /*93a0*/  SYNCS.PHASECHK.TRANS64.TRYWAIT P1, [R3+URZ], R0 ;  /* 0x00000000030075a7 */ /* 0x0022a4000802017f */
[----:B--2---:R-:W-:Y:S05]  /*93b0*/  @!P1 NANOSLEEP.SYNCS 0x989680 ;  /* 0x009896800000995d */ /* 0x004fea0003900000 */
[----:B------:R-:W2:Y:S02]  /*93c0*/  @!P1 SYNCS.PHASECHK.TRANS64 P1, [R3+URZ], R0 ;  /* 0x00000000030095a7 */ /* 0x000ea4000802007f */
[----:B--2---:R-:W-:Y:S05]  /*93d0*/  @!P1 BRA `(.L_x_22) ;  /* 0xfffffffc00f09947 */ /* 0x004fea000383ffff */
[----:B------:R-:W-:Y:S05]  /*93e0*/  BRA `(.L_x_21) ;  /* 0xffffff8400407947 */ /* 0x000fea000383ffff */
.L_x_27:
[----:B-1----:R-:W-:-:S04]  /*93f0*/  IMAD.U32 R5, RZ, RZ, UR4 ;  /* 0x00000004ff057e24 */ /* 0x002fc8000f8e00ff */
[----:B------:R1:W2:Y:S03]  /*9400*/  SYNCS.PHASECHK.TRANS64.TRYWAIT P1, [R5+URZ], R4 ;  /* 0x00000004050075a7 */ /* 0x0002a6000802017f */
[----:B--2---:R-:W-:Y:S05]  /*9410*/  @!P1 NANOSLEEP.SYNCS 0x989680 ;  /* 0x009896800000995d */ /* 0x004fea0003900000 */
[----:B------:R-:W2:Y:S02]  /*9420*/  @!P1 SYNCS.PHASECHK.TRANS64 P1, [R5+URZ], R4 ;  /* 0x00000004050095a7 */ /* 0x000ea4000802007f */
[----:B--2---:R-:W-:Y:S05]  /*9430*/  @!P1 BRA `(.L_x_27) ;  /* 0xfffffffc00ec9947 */ /* 0x004fea000383ffff */
[----:B------:R-:W-:Y:S05]  /*9440*/  BRA `(.L_x_26) ;  /* 0xffffff8400ec7947 */ /* 0x000fea000383ffff */
.L_x_168:
[----:B------:R-:W-:Y:S01]  /*9450*/  BSSY B1, `(.L_x_196) ;  /* 0x0000006000017945 */ /* 0x000fe20003800000 */
[----:B------:R-:W-:-:S07]  /*9460*/  IMAD.MOV.U32 R15, RZ, RZ, -0x1 ;  /* 0xffffffffff0f7424 */ /* 0x000fce00078e00ff */
[----:B------:R-:W-:Y:S05]  /*9470*/  WARPSYNC.COLLECTIVE R15, `(.L_x_197) ;  /* 0x000000000f0c7348 */ /* 0x000fea0003c00000 */
[----:B------:R-:W-:Y:S02]  /*9480*/  ELECT P6, UR62, PT ;  /* 0x00000000003e782f */ /* 0x000fe400038c0000 */
[----:B------:R-:W-:Y:S01]  /*9490*/  MOV R14, UR62 ;  /* 0x0000003e000e7c02 */ /* 0x000fe20008000f00 */
[----:B------:R-:W-:Y:S10]  /*94a0*/  ENDCOLLECTIVE ;  /* 0x000000000000791b */ /* 0x000ff40003800000 */
.L_x_197:
[----:B------:R-:W-:Y:S05]  /*94b0*/  BSYNC B1 ;  /* 0x0000000000017941 */ /* 0x000fea0003800000 */
.L_x_196:
[----:B------:R-:W-:Y:S05]  /*94c0*/  BRA `(.L_x_198) ;  /* 0xffffffe800f87947 */ /* 0x000fea000383ffff */
.L_x_171:
[----:B-1----:R1:W2:Y:S02]  /*94d0*/  SYNCS.PHASECHK.TRANS64.TRYWAIT P0, [R23+URZ+0x68], R14 ;  /* 0x0000680e170075a7 */ /* 0x0022a4000800017f */
[----:B--2---:R-:W-:Y:S05]  /*94e0*/  @!P0 NANOSLEEP.SYNCS 0x989680 ;  /* 0x009896800000895d */ /* 0x004fea0003900000 */
[----:B------:R-:W2:Y:S02]  /*94f0*/  @!P0 SYNCS.PHASECHK.TRANS64 P0, [R23+URZ+0x68], R14 ;  /* 0x0000680e170085a7 */ /* 0x000ea4000800007f */
[----:B--2---:R-:W-:Y:S05]  /*9500*/  @!P0 BRA `(.L_x_171) ;  /* 0xfffffffc00f08947 */ /* 0x004fea000383ffff */
[----:B------:R-:W-:Y:S05]  /*9510*/  BRA `(.L_x_199) ;  /* 0xffffffec00307947 */ /* 0x000fea000383ffff */
.L_x_179:
[----:B------:R-:W-:Y:S01]  /*9520*/  BSSY B0, `(.L_x_200) ;  /* 0x0000006000007945 */ /* 0x000fe20003800000 */
[----:B------:R-:W-:-:S07]  /*9530*/  IMAD.MOV.U32 R15, RZ, RZ, -0x1 ;  /* 0xffffffffff0f7424 */ /* 0x000fce00078e00ff */
[----:B------:R-:W-:Y:S05]  /*9540*/  WARPSYNC.COLLECTIVE R15, `(.L_x_201) ;  /* 0x000000000f0c7348 */ /* 0x000fea0003c00000 */
[----:B------:R-:W-:Y:S02]  /*9550*/  ELECT P6, UR62, PT ;  /* 0x00000000003e782f */ /* 0x000fe400038c0000 */
[----:B------:R-:W-:Y:S01]  /*9560*/  MOV R14, UR62 ;  /* 0x0000003e000e7c02 */ /* 0x000fe20008000f00 */
[----:B------:R-:W-:Y:S10]  /*9570*/  ENDCOLLECTIVE ;  /* 0x000000000000791b */ /* 0x000ff40003800000 */
.L_x_201:
[----:B------:R-:W-:Y:S05]  /*9580*/  BSYNC B0 ;  /* 0x0000000000007941 */ /* 0x000fea0003800000 */
.L_x_200:
[----:B------:R-:W-:Y:S05]  /*9590*/  BRA `(.L_x_202) ;  /* 0xfffffff400887947 */ /* 0x000fea000383ffff */
.L_x_183:
[----:B0-----:R0:W1:Y:S02]  /*95a0*/  SYNCS.PHASECHK.TRANS64.TRYWAIT P0, [R7+URZ], R2 ;  /* 0x00000002070075a7 */ /* 0x001064000800017f */
[----:B-1----:R-:W-:Y:S05]  /*95b0*/  @!P0 NANOSLEEP.SYNCS 0x989680 ;  /* 0x009896800000895d */ /* 0x002fea0003900000 */
[----:B------:R-:W1:Y:S02]  /*95c0*/  @!P0 SYNCS.PHASECHK.TRANS64 P0, [R7+URZ], R2 ;  /* 0x00000002070085a7 */ /* 0x000e64000800007f */
[----:B-1----:R-:W-:Y:S05]  /*95d0*/  @!P0 BRA `(.L_x_183) ;  /* 0xfffffffc00f08947 */ /* 0x002fea000383ffff */
[----:B------:R-:W-:Y:S05]  /*95e0*/  BRA `(.L_x_203) ;  /* 0xfffffff400c87947 */ /* 0x000fea000383ffff */
.L_x_184:
[----:B0-----:R0:W1:Y:S02]  /*95f0*/  SYNCS.PHASECHK.TRANS64.TRYWAIT P0, [R6+URZ], R3 ;  /* 0x00000003060075a7 */ /* 0x001064000800017f */
[----:B-1----:R-:W-:Y:S05]  /*9600*/  @!P0 NANOSLEEP.SYNCS 0x989680 ;  /* 0x009896800000895d */ /* 0x002fea0003900000 */
[----:B------:R-:W1:Y:S02]  /*9610*/  @!P0 SYNCS.PHASECHK.TRANS64 P0, [R6+URZ], R3 ;  /* 0x00000003060085a7 */ /* 0x000e64000800007f */
[----:B-1----:R-:W-:Y:S05]  /*9620*/  @!P0 BRA `(.L_x_184) ;  /* 0xfffffffc00f08947 */ /* 0x002fea000383ffff */
[----:B------:R-:W-:Y:S05]  /*9630*/  BRA `(.L_x_204) ;  /* 0xfffffff400d87947 */ /* 0x000fea000383ffff */
.L_x_185:
[----:B0-----:R0:W1:Y:S02]  /*9640*/  SYNCS.PHASECHK.TRANS64.TRYWAIT P0, [R7+URZ], R4 ;  /* 0x00000004070075a7 */ /* 0x001064000800017f */
[----:B-1----:R-:W-:Y:S05]  /*9650*/  @!P0 NANOSLEEP.SYNCS 0x989680 ;  /* 0x009896800000895d */ /* 0x002fea0003900000 */
[----:B------:R-:W1:Y:S02]  /*9660*/  @!P0 SYNCS.PHASECHK.TRANS64 P0, [R7+URZ], R4 ;  /* 0x00000004070085a7 */ /* 0x000e64000800007f */
[----:B-1----:R-:W-:Y:S05]  /*9670*/  @!P0 BRA `(.L_x_185) ;  /* 0xfffffffc00f08947 */ /* 0x002fea000383ffff */
[----:B------:R-:W-:Y:S05]  /*9680*/  BRA `(.L_x_205) ;  /* 0xfffffff400e87947 */ /* 0x000fea000383ffff */
.L_x_186:
[----:B0-----:R0:W1:Y:S02]  /*9690*/  SYNCS.PHASECHK.TRANS64.TRYWAIT P0, [R6+URZ], R3 ;  /* 0x00000003060075a7 */ /* 0x001064000800017f */
[----:B-1----:R-:W-:Y:S05]  /*96a0*/  @!P0 NANOSLEEP.SYNCS 0x989680 ;  /* 0x009896800000895d */ /* 0x002fea0003900000 */
[----:B------:R-:W1:Y:S02]  /*96b0*/  @!P0 SYNCS.PHASECHK.TRANS64 P0, [R6+URZ], R3 ;  /* 0x00000003060085a7 */ /* 0x000e64000800007f */
[----:B-1----:R-:W-:Y:S05]  /*96c0*/  @!P0 BRA `(.L_x_186) ;  /* 0xfffffffc00f08947 */ /* 0x002fea000383ffff */
[----:B------:R-:W-:Y:S05]  /*96d0*/  BRA `(.L_x_206) ;  /* 0xfffffff400f87947 */ /* 0x000fea000383ffff */
.L_x_187:
[----:B0-----:R0:W1:Y:S02]  /*96e0*/  SYNCS.PHASECHK.TRANS64.TRYWAIT P0, [R7+URZ], R4 ;  /* 0x00000004070075a7 */ /* 0x001064000800017f */
[----:B-1----:R-:W-:Y:S05]  /*96f0*/  @!P0 NANOSLEEP.SYNCS 0x989680 ;  /* 0x009896800000895d */ /* 0x002fea0003900000 */
[----:B------:R-:W1:Y:S02]  /*9700*/  @!P0 SYNCS.PHASECHK.TRANS64 P0, [R7+URZ], R4 ;  /* 0x00000004070085a7 */ /* 0x000e64000800007f */
[----:B-1----:R-:W-:Y:S05]  /*9710*/  @!P0 BRA `(.L_x_187) ;  /* 0xfffffffc00f08947 */ /* 0x002fea000383ffff */
[----:B------:R-:W-:Y:S05]  /*9720*/  BRA `(.L_x_207) ;  /* 0xfffffff800087947 */ /* 0x000fea000383ffff */
.L_x_188:
[----:B0-----:R0:W1:Y:S02]  /*9730*/  SYNCS.PHASECHK.TRANS64.TRYWAIT P0, [R6+URZ], R3 ;  /* 0x00000003060075a7 */ /* 0x001064000800017f */
[----:B-1----:R-:W-:Y:S05]  /*9740*/  @!P0 NANOSLEEP.SYNCS 0x989680 ;  /* 0x009896800000895d */ /* 0x002fea0003900000 */
[----:B------:R-:W1:Y:S02]  /*9750*/  @!P0 SYNCS.PHASECHK.TRANS64 P0, [R6+URZ], R3 ;  /* 0x00000003060085a7 */ /* 0x000e64000800007f */
[----:B-1----:R-:W-:Y:S05]  /*9760*/  @!P0 BRA `(.L_x_188) ;  /* 0xfffffffc00f08947 */ /* 0x002fea000383ffff */
[----:B------:R-:W-:Y:S05]  /*9770*/  BRA `(.L_x_208) ;  /* 0xfffffff800187947 */ /* 0x000fea000383ffff */
.L_x_189:
[----:B0-----:R0:W1:Y:S02]  /*9780*/  SYNCS.PHASECHK.TRANS64.TRYWAIT P0, [R7+URZ], R4 ;  /* 0x00000004070075a7 */ /* 0x001064000800017f */
[----:B-1----:R-:W-:Y:S05]  /*9790*/  @!P0 NANOSLEEP.SYNCS 0x989680 ;  /* 0x009896800000895d */ /* 0x002fea0003900000 */
[----:B------:R-:W1:Y:S02]  /*97a0*/  @!P0 SYNCS.PHASECHK.TRANS64 P0, [R7+URZ], R4 ;  /* 0x00000004070085a7 */ /* 0x000e64000800007f */
[----:B-1----:R-:W-:Y:S05]  /*97b0*/  @!P0 BRA `(.L_x_189) ;  /* 0xfffffffc00f08947 */ /* 0x002fea000383ffff */
[----:B------:R-:W-:Y:S05]  /*97c0*/  BRA `(.L_x_209) ;  /* 0xfffffff800287947 */ /* 0x000fea000383ffff */
.L_x_190:
[----:B0-----:R0:W1:Y:S02]  /*97d0*/  SYNCS.PHASECHK.TRANS64.TRYWAIT P0, [R6+URZ], R3 ;  /* 0x00000003060075a7 */ /* 0x001064000800017f */
[----:B-1----:R-:W-:Y:S05]  /*97e0*/  @!P0 NANOSLEEP.SYNCS 0x989680 ;  /* 0x009896800000895d */ /* 0x002fea0003900000 */
[----:B------:R-:W1:Y:S02]  /*97f0*/  @!P0 SYNCS.PHASECHK.TRANS64 P0, [R6+URZ], R3 ;  /* 0x00000003060085a7 */ /* 0x000e64000800007f */
[----:B-1----:R-:W-:Y:S05]  /*9800*/  @!P0 BRA `(.L_x_190) ;  /* 0xfffffffc00f08947 */ /* 0x002fea000383ffff */
[----:B------:R-:W-:Y:S05]  /*9810*/  BRA `(.L_x_210) ;  /* 0xfffffff800387947 */ /* 0x000fea000383ffff */
.L_x_191:
[----:B0-----:R0:W1:Y:S02]  /*9820*/  SYNCS.PHASECHK.TRANS64.TRYWAIT P0, [R7+URZ], R4 ;  /* 0x00000004070075a7 */ /* 0x001064000800017f */
[----:B-1----:R-:W-:Y:S05]  /*9830*/  @!P0 NANOSLEEP.SYNCS 0x989680 ;  /* 0x009896800000895d */ /* 0x002fea0003900000 */
[----:B------:R-:W1:Y:S02]  /*9840*/  @!P0 SYNCS.PHASECHK.TRANS64 P0, [R7+URZ], R4 ;  /* 0x00000004070085a7 */ /* 0x000e64000800007f */
[----:B-1----:R-:W-:Y:S05]  /*9850*/  @!P0 BRA `(.L_x_191) ;  /* 0xfffffffc00f08947 */ /* 0x002fea000383ffff */
[----:B------:R-:W-:Y:S05]  /*9860*/  BRA `(.L_x_211) ;  /* 0xfffffff800487947 */ /* 0x000fea000383ffff */
.L_x_192:
[----:B0-----:R0:W1:Y:S02]  /*9870*/  SYNCS.PHASECHK.TRANS64.TRYWAIT P0, [R6+URZ], R3 ;  /* 0x00000003060075a7 */ /* 0x001064000800017f */
[----:B-1----:R-:W-:Y:S05]  /*9880*/  @!P0 NANOSLEEP.SYNCS 0x989680 ;  /* 0x009896800000895d */ /* 0x002fea0003900000 */
[----:B------:R-:W1:Y:S02]  /*9890*/  @!P0 SYNCS.PHASECHK.TRANS64 P0, [R6+URZ], R3 ;  /* 0x00000003060085a7 */ /* 0x000e64000800007f */
[----:B-1----:R-:W-:Y:S05]  /*98a0*/  @!P0 BRA `(.L_x_192) ;  /* 0xfffffffc00f08947 */ /* 0x002fea000383ffff */
[----:B------:R-:W-:Y:S05]  /*98b0*/  BRA `(.L_x_212) ;  /* 0xfffffff800587947 */ /* 0x000fea000383ffff */
.L_x_193:
[----:B0-----:R0:W1:Y:S02]  /*98c0*/  SYNCS.PHASECHK.TRANS64.TRYWAIT P0, [R7+URZ], R4 ;  /* 0x00000004070075a7 */ /* 0x001064000800017f */
[----:B-1----:R-:W-:Y:S05]  /*98d0*/  @!P0 NANOSLEEP.SYNCS 0x989680 ;  /* 0x009896800000895d */ /* 0x002fea0003900000 */
[----:B------:R-:W1:Y:S02]  /*98e0*/  @!P0 SYNCS.PHASECHK.TRANS64 P0, [R7+URZ], R4 ;  /* 0x00000004070085a7 */ /* 0x000e64000800007f */
[----:B-1----:R-:W-:Y:S05]  /*98f0*/  @!P0 BRA `(.L_x_193) ;  /* 0xfffffffc00f08947 */ /* 0x002fea000383ffff */
[----:B------:R-:W-:Y:S05]  /*9900*/  BRA `(.L_x_213) ;  /* 0xfffffff800687947 */ /* 0x000fea000383ffff */
.L_x_194:
[----:B-1----:R1:W2:Y:S02]  /*9910*/  SYNCS.PHASECHK.TRANS64.TRYWAIT P0, [R6+URZ], R3 ;  /* 0x00000003060075a7 */ /* 0x0022a4000800017f */
[----:B--2---:R-:W-:Y:S05]  /*9920*/  @!P0 NANOSLEEP.SYNCS 0x989680 ;  /* 0x009896800000895d */ /* 0x004fea0003900000 */
[----:B------:R-:W2:Y:S02]  /*9930*/  @!P0 SYNCS.PHASECHK.TRANS64 P0, [R6+URZ], R3 ;  /* 0x00000003060085a7 */ /* 0x000ea4000800007f */
[----:B--2---:R-:W-:Y:S05]  /*9940*/  @!P0 BRA `(.L_x_194) ;  /* 0xfffffffc00f08947 */ /* 0x004fea000383ffff */
[----:B------:R-:W-:Y:S05]  /*9950*/  BRA `(.L_x_214) ;  /* 0xfffffff800707947 */ /* 0x000fea000383ffff */
.L_x_215:
[----:B------:R-:W-:-:S00]  /*9960*/  BRA `(.L_x_215) ;  /* 0xfffffffc00fc7947 */ /* 0x000fc0000383ffff */
[----:B------:R-:W-:-:S00]  /*9970*/  NOP ;  /* 0x0000000000007918 */ /* 0x000fc00000000000 */
        /* <DEDUP_REMOVED lines=8> */
.L_x_216:


//--------------------- .nv.global.init           --------------------------
	.section	.nv.global.init,"aw",@progbits
.nv.global.init:
	.type		$str$22,@object
	.size		$str$22,($str$23 - $str$22)
$str$22:
        /*0000*/ 	.byte	0x6b, 0x5f, 0x74, 0x69, 0x6c, 0x65, 0x5f, 0x63, 0x6f, 0x75, 0x6e, 0x74, 0x20, 0x3e, 0x3d, 0x20
        /*0010*/ 	.byte	0x31, 0x00
	.type		$str$23,@object
	.size		$str$23,(__unnamed_1 - $str$23)
$str$23:
        /*0012*/ 	.byte	0x2f, 0x74, 0x6d, 0x70, 0x2f, 0x63, 0x75, 0x74, 0x6c, 0x61, 0x73, 0x73, 0x5f, 0x73, 0x77, 0x65
        /*0022*/ 	.byte	0x65, 0x70, 0x5f, 0x73, 0x72, 0x63, 0x2f, 0x69, 0x6e, 0x63, 0x6c, 0x75, 0x64, 0x65, 0x2f, 0x63
        /*0032*/ 	.byte	0x75, 0x74, 0x6c, 0x61, 0x73, 0x73, 0x2f, 0x67, 0x65, 0x6d, 0x6d, 0x2f, 0x63, 0x6f, 0x6c, 0x6c
        /*0042*/ 	.byte	0x65, 0x63, 0x74, 0x69, 0x76, 0x65, 0x2f, 0x73, 0x6d, 0x39, 0x30, 0x5f, 0x6d, 0x6d, 0x61, 0x5f
        /*0052*/ 	.byte	0x74, 0x6d, 0x61, 0x5f, 0x67, 0x6d, 0x6d, 0x61, 0x5f, 0x73, 0x73, 0x5f, 0x77, 0x61, 0x72, 0x70
        /*0062*/ 	.byte	0x73, 0x70, 0x65, 0x63, 0x69, 0x61, 0x6c, 0x69, 0x7a, 0x65, 0x64, 0x2e, 0x68, 0x70, 0x70, 0x00
	.type		__unnamed_1,@object
	.size		__unnamed_1,(.L_0 - __unnamed_1)
__unnamed_1:
        /*0072*/ 	.byte	0x76, 0x6f, 0x69, 0x64, 0x20, 0x63, 0x75, 0x74, 0x6c, 0x61, 0x73, 0x73, 0x3a, 0x3a, 0x67, 0x65
        /* <DEDUP_REMOVED lines=180> */
        /*0bc2*/ 	.byte	0x74, 0x79, 0x5d, 0x00
.L_0:


//--------------------- .nv.shared._ZN7cutlass13device_kernelINS_4gemm6kernel13GemmUniversalIN4cute5tupleIJiiiiEEENS1_10collective13CollectiveMmaINS1_34MainloopSm90TmaGmmaWarpSpecializedILi13ENS5_IJNS4_1CILi2EEENSA_ILi1EEESC_EEENS1_35KernelTmaWarpSpecializedCooperativeEEENS5_IJNSA_ILi512EEENSA_ILi32EEENSA_ILi16EEEEEENS_6half_tENS5_IJlSC_lEEESK_SL_NS4_8TiledMMAINS4_8MMA_AtomIJNS4_4SM904GMMA25MMA_64x32x16_F32F16F16_SSILNSP_5MajorE0ELSR_0ELNSP_7ScaleInE1ELSS_1EEEEEENS4_6LayoutISD_NS5_IJSC_NSA_ILi0EEESW_EEEEENS5_IJNS4_10UnderscoreESZ_SZ_EEEEENS4_13SM90_TMA_LOADENS4_14ComposedLayoutINS4_7SwizzleILi1ELi4ELi3EEENS4_18smem_ptr_flag_bitsILi16EEENSV_INS5_IJNSA_ILi8EEESI_EEENS5_IJSI_SC_EEEEEEEvNS4_8identityENS4_23SM90_TMA_LOAD_MULTICASTES1C_vS1D_EENS_8epilogue10collective6detail29Sm90TmaWarpSpecializedAdapterINS1H_15DefaultEpilogueISK_SL_SL_NS1G_6thread17LinearCombinationISK_Li1EffLNS1L_9ScaleType4KindE0ELNS_15FloatRoundStyleE2ESK_EENS1_15EpilogueDefaultEEEEEvvEEEEvNT_6ParamsE --------------------------
	.section	.nv.shared._ZN7cutlass13device_kernelINS_4gemm6kernel13GemmUniversalIN4cute5tupleIJiiiiEEENS1_10collective13CollectiveMmaINS1_34MainloopSm90TmaGmmaWarpSpecializedILi13ENS5_IJNS4_1CILi2EEENSA_ILi1EEESC_EEENS1_35KernelTmaWarpSpecializedCooperativeEEENS5_IJNSA_ILi512EEENSA_ILi32EEENSA_ILi16EEEEEENS_6half_tENS5_IJlSC_lEEESK_SL_NS4_8TiledMMAINS4_8MMA_AtomIJNS4_4SM904GMMA25MMA_64x32x16_F32F16F16_SSILNSP_5MajorE0ELSR_0ELNSP_7ScaleInE1ELSS_1EEEEEENS4_6LayoutISD_NS5_IJSC_NSA_ILi0EEESW_EEEEENS5_IJNS4_10UnderscoreESZ_SZ_EEEEENS4_13SM90_TMA_LOADENS4_14ComposedLayoutINS4_7SwizzleILi1ELi4ELi3EEENS4_18smem_ptr_flag_bitsILi16EEENSV_INS5_IJNSA_ILi8EEESI_EEENS5_IJSI_SC_EEEEEEEvNS4_8identityENS4_23SM90_TMA_LOAD_MULTICASTES1C_vS1D_EENS_8epilogue10collective6detail29Sm90TmaWarpSpecializedAdapterINS1H_15DefaultEpilogueISK_SL_SL_NS1G_6thread17LinearCombinationISK_Li1EffLNS1L_9ScaleType4KindE0ELNS_15FloatRoundStyleE2ESK_EENS1_15EpilogueDefaultEEEEEvvEEEEvNT_6ParamsE,"aw",@nobits
	.sectionflags	@""
	.align	16
	.zero		1024


//--------------------- .nv.shared.reserved.0     --------------------------
	.section	.nv.shared.reserved.0,"aw",@nobits
	.weak		__nv_reservedSMEM_offset_0_alias
	.size		__nv_reservedSMEM_offset_0_alias, 0, 0
	.other		__nv_reservedSMEM_offset_0_alias,@"STO_CUDA_RESERVED_SHARED STV_DEFAULT"
__nv_reservedSMEM_offset_0_alias:
	.zero		0


//--------------------- .nv.global                --------------------------
	.section	.nv.global,"aw",@nobits
.nv.global:
	.type		_ZN39_INTERNAL_7c5c037c_4_k_cu_fa641450_33314cute1_E,@object
	.size		_ZN39_INTERNAL_7c5c037c_4_k_cu_fa641450_33314cute1_E,(_ZN39_INTERNAL_7c5c037c_4_k_cu_fa641450_33314cuda3std3__45__cpo6cbeginE - _ZN39_INTERNAL_7c5c037c_4_k_cu_fa641450_33314cute1_E)
_ZN39_INTERNAL_7c5c037c_4_k_cu_fa641450_33314cute1_E:
	.zero		1
	.type		_ZN39_INTERNAL_7c5c037c_4_k_cu_fa641450_33314cuda3std3__45__cpo6cbeginE,@object
	.size		_ZN39_INTERNAL_7c5c037c_4_k_cu_fa641450_33314cuda3std3__45__cpo6cbeginE,(_ZN39_INTERNAL_7c5c037c_4_k_cu_fa641450_33314cuda3std3__48in_placeE - _ZN39_INTERNAL_7c5c037c_4_k_cu_fa641450_33314cuda3std3__45__cpo6cbeginE)
_ZN39_INTERNAL_7c5c037c_4_k_cu_fa641450_33314cuda3std3__45__cpo6cbeginE:
	.zero		1
	.type		_ZN39_INTERNAL_7c5c037c_4_k_cu_fa641450_33314cuda3std3__48in_placeE,@object
	.size		_ZN39_INTERNAL_7c5c037c_4_k_cu_fa641450_33314cuda3std3__48in_placeE,(_ZN39_INTERNAL_7c5c037c_4_k_cu_fa641450_33314cuda3std6ranges3__45__cpo9iter_moveE - _ZN39_INTERNAL_7c5c037c_4_k_cu_fa641450_33314cuda3std3__48in_placeE)
_ZN39_INTERNAL_7c5c037c_4_k_cu_fa641450_33314cuda3std3__48in_placeE:
	.zero		1
	.type		_ZN39_INTERNAL_7c5c037c_4_k_cu_fa641450_33314cuda3std6ranges3__45__cpo9iter_moveE,@object
	.size		_ZN39_INTERNAL_7c5c037c_4_k_cu_fa641450_33314cuda3std6ranges3__45__cpo9iter_moveE,(_ZN39_INTERNAL_7c5c037c_4_k_cu_fa641450_33314cuda3std3__45__cpo5beginE - _ZN39_INTERNAL_7c5c037c_4_k_cu_fa641450_33314cuda3std6ranges3__45__cpo9iter_moveE)
_ZN39_INTERNAL_7c5c037c_4_k_cu_fa641450_33314cuda3std6ranges3__45__cpo9iter_moveE:
	.zero		1
	.type		_ZN39_INTERNAL_7c5c037c_4_k_cu_fa641450_33314cuda3std3__45__cpo5beginE,@object
	.size		_ZN39_INTERNAL_7c5c037c_4_k_cu_fa641450_33314cuda3std3__45__cpo5beginE,(_ZN39_INTERNAL_7c5c037c_4_k_cu_fa641450_33314cuda3std3__441_GLOBAL__N__7c5c037c_4_k_cu_fa641450_33316ignoreE - _ZN39_INTERNAL_7c5c037c_4_k_cu_fa641450_33314cuda3std3__45__cpo5beginE)
_ZN39_INTERNAL_7c5c037c_4_k_cu_fa641450_33314cuda3std3__45__cpo5beginE:
	.zero		1
	.type		_ZN39_INTERNAL_7c5c037c_4_k_cu_fa641450_33314cuda3std3__441_GLOBAL__N__7c5c037c_4_k_cu_fa641450_33316ignoreE,@object
	.size		_ZN39_INTERNAL_7c5c037c_4_k_cu_fa641450_33314cuda3std3__441_GLOBAL__N__7c5c037c_4_k_cu_fa641450_33316ignoreE,(_ZN39_INTERNAL_7c5c037c_4_k_cu_fa641450_33314cute7productE - _ZN39_INTERNAL_7c5c037c_4_k_cu_fa641450_33314cuda3std3__441_GLOBAL__N__7c5c037c_4_k_cu_fa641450_33316ignoreE)
_ZN39_INTERNAL_7c5c037c_4_k_cu_fa641450_33314cuda3std3__441_GLOBAL__N__7c5c037c_4_k_cu_fa641450_33316ignoreE:
	.zero		1
	.type		_ZN39_INTERNAL_7c5c037c_4_k_cu_fa641450_33314cute7productE,@object
	.size		_ZN39_INTERNAL_7c5c037c_4_k_cu_fa641450_33314cute7productE,(_ZN39_INTERNAL_7c5c037c_4_k_cu_fa641450_33314cuda3std3__45__cpo3endE - _ZN39_INTERNAL_7c5c037c_4_k_cu_fa641450_33314cute7productE)
_ZN39_INTERNAL_7c5c037c_4_k_cu_fa641450_33314cute7productE:
	.zero		1
	.type		_ZN39_INTERNAL_7c5c037c_4_k_cu_fa641450_33314cuda3std3__45__cpo3endE,@object
	.size		_ZN39_INTERNAL_7c5c037c_4_k_cu_fa641450_33314cuda3std3__45__cpo3endE,(_ZN39_INTERNAL_7c5c037c_4_k_cu_fa641450_33314cuda3std3__419piecewise_constructE - _ZN39_INTERNAL_7c5c037c_4_k_cu_fa641450_33314cuda3std3__45__cpo3endE)
_ZN39_INTERNAL_7c5c037c_4_k_cu_fa641450_33314cuda3std3__45__cpo3endE:
	.zero		1
	.type		_ZN39_INTERNAL_7c5c037c_4_k_cu_fa641450_33314cuda3std3__419piecewise_constructE,@object
	.size		_ZN39_INTERNAL_7c5c037c_4_k_cu_fa641450_33314cuda3std3__419piecewise_constructE,(_ZN39_INTERNAL_7c5c037c_4_k_cu_fa641450_33314cuda3std3__45__cpo4cendE - _ZN39_INTERNAL_7c5c037c_4_k_cu_fa641450_33314cuda3std3__419piecewise_constructE)
_ZN39_INTERNAL_7c5c037c_4_k_cu_fa641450_33314cuda3std3__419piecewise_constructE:
	.zero		1
	.type		_ZN39_INTERNAL_7c5c037c_4_k_cu_fa641450_33314cuda3std3__45__cpo4cendE,@object
	.size		_ZN39_INTERNAL_7c5c037c_4_k_cu_fa641450_33314cuda3std3__45__cpo4cendE,(_ZN39_INTERNAL_7c5c037c_4_k_cu_fa641450_33314cuda3std6ranges3__45__cpo4swapE - _ZN39_INTERNAL_7c5c037c_4_k_cu_fa641450_33314cuda3std3__45__cpo4cendE)
_ZN39_INTERNAL_7c5c037c_4_k_cu_fa641450_33314cuda3std3__45__cpo4cendE:
	.zero		1
	.type		_ZN39_INTERNAL_7c5c037c_4_k_cu_fa641450_33314cuda3std6ranges3__45__cpo4swapE,@object
	.size		_ZN39_INTERNAL_7c5c037c_4_k_cu_fa641450_33314cuda3std6ranges3__45__cpo4swapE,(.L_8 - _ZN39_INTERNAL_7c5c037c_4_k_cu_fa641450_33314cuda3std6ranges3__45__cpo4swapE)
_ZN39_INTERNAL_7c5c037c_4_k_cu_fa641450_33314cuda3std6ranges3__45__cpo4swapE:
	.zero		1
.L_8:


//--------------------- .nv.constant0._ZN7cutlass13device_kernelINS_4gemm6kernel13GemmUniversalIN4cute5tupleIJiiiiEEENS1_10collective13CollectiveMmaINS1_34MainloopSm90TmaGmmaWarpSpecializedILi13ENS5_IJNS4_1CILi2EEENSA_ILi1EEESC_EEENS1_35KernelTmaWarpSpecializedCooperativeEEENS5_IJNSA_ILi512EEENSA_ILi32EEENSA_ILi16EEEEEENS_6half_tENS5_IJlSC_lEEESK_SL_NS4_8TiledMMAINS4_8MMA_AtomIJNS4_4SM904GMMA25MMA_64x32x16_F32F16F16_SSILNSP_5MajorE0ELSR_0ELNSP_7ScaleInE1ELSS_1EEEEEENS4_6LayoutISD_NS5_IJSC_NSA_ILi0EEESW_EEEEENS5_IJNS4_10UnderscoreESZ_SZ_EEEEENS4_13SM90_TMA_LOADENS4_14ComposedLayoutINS4_7SwizzleILi1ELi4ELi3EEENS4_18smem_ptr_flag_bitsILi16EEENSV_INS5_IJNSA_ILi8EEESI_EEENS5_IJSI_SC_EEEEEEEvNS4_8identityENS4_23SM90_TMA_LOAD_MULTICASTES1C_vS1D_EENS_8epilogue10collective6detail29Sm90TmaWarpSpecializedAdapterINS1H_15DefaultEpilogueISK_SL_SL_NS1G_6thread17LinearCombinationISK_Li1EffLNS1L_9ScaleType4KindE0ELNS_15FloatRoundStyleE2ESK_EENS1_15EpilogueDefaultEEEEEvvEEEEvNT_6ParamsE --------------------------
	.section	.nv.constant0._ZN7cutlass13device_kernelINS_4gemm6kernel13GemmUniversalIN4cute5tupleIJiiiiEEENS1_10collective13CollectiveMmaINS1_34MainloopSm90TmaGmmaWarpSpecializedILi13ENS5_IJNS4_1CILi2EEENSA_ILi1EEESC_EEENS1_35KernelTmaWarpSpecializedCooperativeEEENS5_IJNSA_ILi512EEENSA_ILi32EEENSA_ILi16EEEEEENS_6half_tENS5_IJlSC_lEEESK_SL_NS4_8TiledMMAINS4_8MMA_AtomIJNS4_4SM904GMMA25MMA_64x32x16_F32F16F16_SSILNSP_5MajorE0ELSR_0ELNSP_7ScaleInE1ELSS_1EEEEEENS4_6LayoutISD_NS5_IJSC_NSA_ILi0EEESW_EEEEENS5_IJNS4_10UnderscoreESZ_SZ_EEEEENS4_13SM90_TMA_LOADENS4_14ComposedLayoutINS4_7SwizzleILi1ELi4ELi3EEENS4_18smem_ptr_flag_bitsILi16EEENSV_INS5_IJNSA_ILi8EEESI_EEENS5_IJSI_SC_EEEEEEEvNS4_8identityENS4_23SM90_TMA_LOAD_MULTICASTES1C_vS1D_EENS_8epilogue10collective6detail29Sm90TmaWarpSpecializedAdapterINS1H_15DefaultEpilogueISK_SL_SL_NS1G_6thread17LinearCombinationISK_Li1EffLNS1L_9ScaleType4KindE0ELNS_15FloatRoundStyleE2ESK_EENS1_15EpilogueDefaultEEEEEvvEEEEvNT_6ParamsE,"a",@progbits
	.sectionflags	@""
	.align	4
.nv.constant0._ZN7cutlass13device_kernelINS_4gemm6kernel13GemmUniversalIN4cute5tupleIJiiiiEEENS1_10collective13CollectiveMmaINS1_34MainloopSm90TmaGmmaWarpSpecializedILi13ENS5_IJNS4_1CILi2EEENSA_ILi1EEESC_EEENS1_35KernelTmaWarpSpecializedCooperativeEEENS5_IJNSA_ILi512EEENSA_ILi32EEENSA_ILi16EEEEEENS_6half_tENS5_IJlSC_lEEESK_SL_NS4_8TiledMMAINS4_8MMA_AtomIJNS4_4SM904GMMA25MMA_64x32x16_F32F16F16_SSILNSP_5MajorE0ELSR_0ELNSP_7ScaleInE1ELSS_1EEEEEENS4_6LayoutISD_NS5_IJSC_NSA_ILi0EEESW_EEEEENS5_IJNS4_10UnderscoreESZ_SZ_EEEEENS4_13SM90_TMA_LOADENS4_14ComposedLayoutINS4_7SwizzleILi1ELi4ELi3EEENS4_18smem_ptr_flag_bitsILi16EEENSV_INS5_IJNSA_ILi8EEESI_EEENS5_IJSI_SC_EEEEEEEvNS4_8identityENS4_23SM90_TMA_LOAD_MULTICASTES1C_vS1D_EENS_8epilogue10collective6detail29Sm90TmaWarpSpecializedAdapterINS1H_15DefaultEpilogueISK_SL_SL_NS1G_6thread17LinearCombinationISK_Li1EffLNS1L_9ScaleType4KindE0ELNS_15FloatRoundStyleE2ESK_EENS1_15EpilogueDefaultEEEEEvvEEEEvNT_6ParamsE:
	.zero		1664


//--------------------- SYMBOLS --------------------------

	.type		.nv.reservedSmem.offset0,@object
	.size		.nv.reservedSmem.offset0,0x4
	.type		__assertfail,@function
